// auto-generated by cutlass_sweep.gemm — config: {"arch": "sm_90", "cluster_m": 2, "cluster_n": 1, "dtype": "e4m3", "stages": 0, "tile_k": 128, "tile_m": 256, "tile_n": 128}
#include "cutlass/cutlass.h"
#include "cutlass/gemm/collective/collective_builder.hpp"
#include "cutlass/gemm/device/gemm_universal_adapter.h"
#include "cutlass/gemm/kernel/gemm_universal.hpp"
#include "cutlass/epilogue/collective/collective_builder.hpp"

using ElemA = cutlass::float_e4m3_t;
using ElemB = cutlass::float_e4m3_t;
using ElemCD = cutlass::float_e4m3_t;
using Acc  = float;
using TileShape    = cute::Shape<cute::_256, cute::_128, cute::_128>;
using ClusterShape = cute::Shape<cute::_2, cute::_1, cute::_1>;

using CollectiveEpilogue = typename cutlass::epilogue::collective::CollectiveBuilder<
    cutlass::arch::Sm90, cutlass::arch::OpClassTensorOp,
    TileShape, ClusterShape,
    cutlass::epilogue::collective::EpilogueTileAuto,
    Acc, Acc,
    ElemCD, cutlass::layout::RowMajor, 128 / cutlass::sizeof_bits<ElemCD>::value,
    ElemCD, cutlass::layout::RowMajor, 128 / cutlass::sizeof_bits<ElemCD>::value,
    cutlass::epilogue::collective::EpilogueScheduleAuto
  >::CollectiveOp;

using CollectiveMainloop = typename cutlass::gemm::collective::CollectiveBuilder<
    cutlass::arch::Sm90, cutlass::arch::OpClassTensorOp,
    ElemA, cutlass::layout::RowMajor, 128 / cutlass::sizeof_bits<ElemA>::value,
    ElemB, cutlass::layout::ColumnMajor, 128 / cutlass::sizeof_bits<ElemB>::value,
    Acc,
    TileShape, ClusterShape,
    cutlass::gemm::collective::StageCountAutoCarveout<static_cast<int>(sizeof(typename CollectiveEpilogue::SharedStorage))>,
    cutlass::gemm::collective::KernelScheduleAuto
  >::CollectiveOp;

using GemmKernel = cutlass::gemm::kernel::GemmUniversal<
    cute::Shape<int,int,int,int>,
    CollectiveMainloop,
    CollectiveEpilogue
>;
using Gemm = cutlass::gemm::device::GemmUniversalAdapter<GemmKernel>;

// Force the device kernel symbol into the cubin without needing a host main.
auto* _anchor = &cutlass::device_kernel<GemmKernel>;


// ===== COMPILED SASS (sm_90a) =====

	.target	sm_90a

	.elftype	@"ET_EXEC"


//--------------------- .note.nv.tkinfo           --------------------------
	.section	.note.nv.tkinfo,"",@"SHT_NOTE"
	.sectionflags	@"SHF_NOTE_NV_TKINFO"
	.tkinfo
        /*0018*/ 	.word	0x00000002
        /*0030*/ 	.string	""
        /*0030*/ 	.string	"ptxas"
        /*0030*/ 	.string	"Cuda compilation tools, release 13.0, V13.0.88"
        /*0030*/ 	.string	"Build cuda_13.0.r13.0/compiler.36424714_0"
        /*0030*/ 	.string	"-arch sm_90a -m 64 "



//--------------------- .note.nv.cuinfo           --------------------------
	.section	.note.nv.cuinfo,"",@"SHT_NOTE"
	.sectionflags	@"SHF_NOTE_NV_CUINFO"
        /*0018*/ 	.short	0x0002
        /*001a*/ 	.short	0x005a
        /*001c*/ 	.short	0x0082
	.zero		2


//--------------------- .nv.info                  --------------------------
	.section	.nv.info,"",@"SHT_CUDA_INFO"
	.align	4


	//----- nvinfo : EIATTR_REGCOUNT
	.align		4
        /*0000*/ 	.byte	0x04, 0x2f
        /*0002*/ 	.short	(.L_12 - .L_11)
	.align		4
.L_11:
        /*0004*/ 	.word	index@(_ZN7cutlass13device_kernelINS_4gemm6kernel13GemmUniversalIN4cute5tupleIJiiiiEEENS1_10collective13CollectiveMmaINS1_37MainloopSm90TmaGmmaWarpSpecializedFP8ILi4ENS5_IJNS4_1CILi2EEENSA_ILi1EEESC_EEENS1_35KernelTmaWarpSpecializedCooperativeEEENS5_IJNSA_ILi256EEENSA_ILi128EEESH_EEENS_12float_e4m3_tENS5_IJlSC_lEEESJ_SK_NS4_8TiledMMAINS4_8MMA_AtomIJNS4_4SM904GMMA31MMA_64x128x32_F32E4M3E4M3_SS_TNILNSO_7ScaleInE1ELSQ_1EEEEEENS4_6LayoutISD_NS5_IJSC_NSA_ILi0EEESU_EEEEENS5_IJNS4_10UnderscoreESX_SX_EEEEENS4_13SM90_TMA_LOADENS4_14ComposedLayoutINS4_7SwizzleILi3ELi4ELi3EEENS4_18smem_ptr_flag_bitsILi8EEENST_INS5_IJNSA_ILi8EEESH_EEENS5_IJSH_SC_EEEEEEEvNS4_8identityENS4_23SM90_TMA_LOAD_MULTICASTES1A_vS1B_EENS_8epilogue10collective6detail29Sm90TmaWarpSpecializedAdapterINS1F_15DefaultEpilogueISJ_SK_SK_NS1E_6thread17LinearCombinationISJ_Li1EffLNS1J_9ScaleType4KindE0ELNS_15FloatRoundStyleE2ESJ_EENS1_15EpilogueDefaultEEEEEvvEEEEvNT_6ParamsE)
        /*0008*/ 	.word	0x000000a8


	//----- nvinfo : EIATTR_FRAME_SIZE
	.align		4
.L_12:
        /*000c*/ 	.byte	0x04, 0x11
        /*000e*/ 	.short	(.L_14 - .L_13)
	.align		4
.L_13:
        /*0010*/ 	.word	index@(_ZN7cutlass13device_kernelINS_4gemm6kernel13GemmUniversalIN4cute5tupleIJiiiiEEENS1_10collective13CollectiveMmaINS1_37MainloopSm90TmaGmmaWarpSpecializedFP8ILi4ENS5_IJNS4_1CILi2EEENSA_ILi1EEESC_EEENS1_35KernelTmaWarpSpecializedCooperativeEEENS5_IJNSA_ILi256EEENSA_ILi128EEESH_EEENS_12float_e4m3_tENS5_IJlSC_lEEESJ_SK_NS4_8TiledMMAINS4_8MMA_AtomIJNS4_4SM904GMMA31MMA_64x128x32_F32E4M3E4M3_SS_TNILNSO_7ScaleInE1ELSQ_1EEEEEENS4_6LayoutISD_NS5_IJSC_NSA_ILi0EEESU_EEEEENS5_IJNS4_10UnderscoreESX_SX_EEEEENS4_13SM90_TMA_LOADENS4_14ComposedLayoutINS4_7SwizzleILi3ELi4ELi3EEENS4_18smem_ptr_flag_bitsILi8EEENST_INS5_IJNSA_ILi8EEESH_EEENS5_IJSH_SC_EEEEEEEvNS4_8identityENS4_23SM90_TMA_LOAD_MULTICASTES1A_vS1B_EENS_8epilogue10collective6detail29Sm90TmaWarpSpecializedAdapterINS1F_15DefaultEpilogueISJ_SK_SK_NS1E_6thread17LinearCombinationISJ_Li1EffLNS1J_9ScaleType4KindE0ELNS_15FloatRoundStyleE2ESJ_EENS1_15EpilogueDefaultEEEEEvvEEEEvNT_6ParamsE)
        /*0014*/ 	.word	0x000000f8


	//----- nvinfo : EIATTR_MIN_STACK_SIZE
	.align		4
.L_14:
        /*0018*/ 	.byte	0x04, 0x12
        /*001a*/ 	.short	(.L_16 - .L_15)
	.align		4
.L_15:
        /*001c*/ 	.word	index@(_ZN7cutlass13device_kernelINS_4gemm6kernel13GemmUniversalIN4cute5tupleIJiiiiEEENS1_10collective13CollectiveMmaINS1_37MainloopSm90TmaGmmaWarpSpecializedFP8ILi4ENS5_IJNS4_1CILi2EEENSA_ILi1EEESC_EEENS1_35KernelTmaWarpSpecializedCooperativeEEENS5_IJNSA_ILi256EEENSA_ILi128EEESH_EEENS_12float_e4m3_tENS5_IJlSC_lEEESJ_SK_NS4_8TiledMMAINS4_8MMA_AtomIJNS4_4SM904GMMA31MMA_64x128x32_F32E4M3E4M3_SS_TNILNSO_7ScaleInE1ELSQ_1EEEEEENS4_6LayoutISD_NS5_IJSC_NSA_ILi0EEESU_EEEEENS5_IJNS4_10UnderscoreESX_SX_EEEEENS4_13SM90_TMA_LOADENS4_14ComposedLayoutINS4_7SwizzleILi3ELi4ELi3EEENS4_18smem_ptr_flag_bitsILi8EEENST_INS5_IJNSA_ILi8EEESH_EEENS5_IJSH_SC_EEEEEEEvNS4_8identityENS4_23SM90_TMA_LOAD_MULTICASTES1A_vS1B_EENS_8epilogue10collective6detail29Sm90TmaWarpSpecializedAdapterINS1F_15DefaultEpilogueISJ_SK_SK_NS1E_6thread17LinearCombinationISJ_Li1EffLNS1J_9ScaleType4KindE0ELNS_15FloatRoundStyleE2ESJ_EENS1_15EpilogueDefaultEEEEEvvEEEEvNT_6ParamsE)
        /*0020*/ 	.word	0x000000f8
.L_16:


//--------------------- .nv.compat                --------------------------
	.section	.nv.compat,"",@"SHT_CUDA_COMPAT_INFO"
	.align	4
        /*0000*/ 	.byte	0x02, 0x09, 0x01, 0x00, 0x02, 0x02, 0x04, 0x00, 0x02, 0x05, 0x05, 0x00, 0x03, 0x07, 0x01, 0x01
        /*0010*/ 	.byte	0x02, 0x03, 0x01, 0x00, 0x02, 0x06, 0x01, 0x00, 0x04, 0x0b, 0x08, 0x00, 0x00, 0x00, 0x00, 0x00
        /*0020*/ 	.byte	0x00, 0x00, 0x00, 0x00


//--------------------- .nv.info._ZN7cutlass13device_kernelINS_4gemm6kernel13GemmUniversalIN4cute5tupleIJiiiiEEENS1_10collective13CollectiveMmaINS1_37MainloopSm90TmaGmmaWarpSpecializedFP8ILi4ENS5_IJNS4_1CILi2EEENSA_ILi1EEESC_EEENS1_35KernelTmaWarpSpecializedCooperativeEEENS5_IJNSA_ILi256EEENSA_ILi128EEESH_EEENS_12float_e4m3_tENS5_IJlSC_lEEESJ_SK_NS4_8TiledMMAINS4_8MMA_AtomIJNS4_4SM904GMMA31MMA_64x128x32_F32E4M3E4M3_SS_TNILNSO_7ScaleInE1ELSQ_1EEEEEENS4_6LayoutISD_NS5_IJSC_NSA_ILi0EEESU_EEEEENS5_IJNS4_10UnderscoreESX_SX_EEEEENS4_13SM90_TMA_LOADENS4_14ComposedLayoutINS4_7SwizzleILi3ELi4ELi3EEENS4_18smem_ptr_flag_bitsILi8EEENST_INS5_IJNSA_ILi8EEESH_EEENS5_IJSH_SC_EEEEEEEvNS4_8identityENS4_23SM90_TMA_LOAD_MULTICASTES1A_vS1B_EENS_8epilogue10collective6detail29Sm90TmaWarpSpecializedAdapterINS1F_15DefaultEpilogueISJ_SK_SK_NS1E_6thread17LinearCombinationISJ_Li1EffLNS1J_9ScaleType4KindE0ELNS_15FloatRoundStyleE2ESJ_EENS1_15EpilogueDefaultEEEEEvvEEEEvNT_6ParamsE --------------------------
	.section	.nv.info._ZN7cutlass13device_kernelINS_4gemm6kernel13GemmUniversalIN4cute5tupleIJiiiiEEENS1_10collective13CollectiveMmaINS1_37MainloopSm90TmaGmmaWarpSpecializedFP8ILi4ENS5_IJNS4_1CILi2EEENSA_ILi1EEESC_EEENS1_35KernelTmaWarpSpecializedCooperativeEEENS5_IJNSA_ILi256EEENSA_ILi128EEESH_EEENS_12float_e4m3_tENS5_IJlSC_lEEESJ_SK_NS4_8TiledMMAINS4_8MMA_AtomIJNS4_4SM904GMMA31MMA_64x128x32_F32E4M3E4M3_SS_TNILNSO_7ScaleInE1ELSQ_1EEEEEENS4_6LayoutISD_NS5_IJSC_NSA_ILi0EEESU_EEEEENS5_IJNS4_10UnderscoreESX_SX_EEEEENS4_13SM90_TMA_LOADENS4_14ComposedLayoutINS4_7SwizzleILi3ELi4ELi3EEENS4_18smem_ptr_flag_bitsILi8EEENST_INS5_IJNSA_ILi8EEESH_EEENS5_IJSH_SC_EEEEEEEvNS4_8identityENS4_23SM90_TMA_LOAD_MULTICASTES1A_vS1B_EENS_8epilogue10collective6detail29Sm90TmaWarpSpecializedAdapterINS1F_15DefaultEpilogueISJ_SK_SK_NS1E_6thread17LinearCombinationISJ_Li1EffLNS1J_9ScaleType4KindE0ELNS_15FloatRoundStyleE2ESJ_EENS1_15EpilogueDefaultEEEEEvvEEEEvNT_6ParamsE,"",@"SHT_CUDA_INFO"
	.sectionflags	@""
	.align	4


	//----- nvinfo : EIATTR_CUDA_API_VERSION
	.align		4
        /*0000*/ 	.byte	0x04, 0x37
        /*0002*/ 	.short	(.L_18 - .L_17)
.L_17:
        /*0004*/ 	.word	0x00000082


	//----- nvinfo : EIATTR_KPARAM_INFO
	.align		4
.L_18:
        /*0008*/ 	.byte	0x04, 0x17
        /*000a*/ 	.short	(.L_20 - .L_19)
.L_19:
        /*000c*/ 	.word	0x00000000
        /*0010*/ 	.short	0x0000
        /*0012*/ 	.short	0x0070
        /*0014*/ 	.byte	0x00, 0xf0, 0x01, 0x10


	//----- nvinfo : EIATTR_SPARSE_MMA_MASK
	.align		4
.L_20:
        /*0018*/ 	.byte	0x03, 0x50
        /*001a*/ 	.short	0x0000


	//----- nvinfo : EIATTR_MAXREG_COUNT
	.align		4
        /*001c*/ 	.byte	0x03, 0x1b
        /*001e*/ 	.short	0x00a8


	//----- nvinfo : EIATTR_NUM_BARRIERS
	.align		4
        /*0020*/ 	.byte	0x02, 0x4c
        /*0022*/ 	.byte	0x01
	.zero		1


	//----- nvinfo : EIATTR_ANNOTATIONS
	.align		4
        /*0024*/ 	.byte	0x04, 0x55
        /*0026*/ 	.short	(.L_22 - .L_21)


	//   ....[0]....
.L_21:
        /*0028*/ 	.word	0x00000001
        /*002c*/ 	.byte	0x10, 0x07, 0x00, 0x00, 0x01, 0x00, 0x00, 0x00, 0x00, 0x08, 0x00, 0x00, 0x01, 0x00, 0x00, 0x00
        /* <DEDUP_REMOVED lines=192> */
        /*0c3c*/ 	.byte	0x30, 0x07, 0x01, 0x00


	//----- nvinfo : EIATTR_MERCURY_ISA_VERSION
	.align		4
.L_22:
        /*0c40*/ 	.byte	0x03, 0x5f
        /*0c42*/ 	.short	0x0101


	//----- nvinfo : EIATTR_INT_WARP_WIDE_INSTR_OFFSETS
	.align		4
        /*0c44*/ 	.byte	0x04, 0x31
        /*0c46*/ 	.short	(.L_24 - .L_23)


	//   ....[0]....
.L_23:
        /*0c48*/ 	.word	0x00000550


	//   ....[1]....
        /*0c4c*/ 	.word	0x00000570


	//   ....[2]....
        /*0c50*/ 	.word	0x000006e0


	//   ....[3]....
        /*0c54*/ 	.word	0x000054f0


	//----- nvinfo : EIATTR_COOP_GROUP_MASK_REGIDS
	.align		4
.L_24:
        /*0c58*/ 	.byte	0x04, 0x29
        /*0c5a*/ 	.short	(.L_26 - .L_25)


	//   ....[0]....
.L_25:
        /*0c5c*/ 	.word	0xffffffff


	//   ....[1]....
        /*0c60*/ 	.word	0xffffffff


	//   ....[2]....
        /*0c64*/ 	.word	0xffffffff


	//   ....[3]....
        /*0c68*/ 	.word	0xffffffff


	//   ....[4]....
        /*0c6c*/ 	.word	0xffffffff


	//   ....[5]....
        /*0c70*/ 	.word	0xffffffff


	//----- nvinfo : EIATTR_COOP_GROUP_INSTR_OFFSETS
	.align		4
.L_26:
        /*0c74*/ 	.byte	0x04, 0x28
        /*0c76*/ 	.short	(.L_28 - .L_27)


	//   ....[0]....
.L_27:
        /*0c78*/ 	.word	0x00000070


	//   ....[1]....
        /*0c7c*/ 	.word	0x00000080


	//   ....[2]....
        /*0c80*/ 	.word	0x000001a0


	//   ....[3]....
        /*0c84*/ 	.word	0x000003c0


	//   ....[4]....
        /*0c88*/ 	.word	0x00000840


	//   ....[5]....
        /*0c8c*/ 	.word	0x000015c0


	//----- nvinfo : EIATTR_REG_RECONFIG
	.align		4
.L_28:
        /*0c90*/ 	.byte	0x01, 0x54
	.zero		2


	//----- nvinfo : EIATTR_MBARRIER_INSTR_OFFSETS
	.align		4
        /*0c94*/ 	.byte	0x04, 0x39
        /*0c96*/ 	.short	(.L_30 - .L_29)


	//   ....[0]....
.L_29:
        /*0c98*/ 	.word	0x00000320
        /*0c9c*/ 	.word	0x000000ff
        /*0ca0*/ 	.word	0x00000000
        /*0ca4*/ 	.short	0x0100
        /*0ca6*/ 	.byte	0x09
	.zero		1


	//   ....[1]....
        /*0ca8*/ 	.word	0x00000330
        /*0cac*/ 	.word	0x000000ff
        /*0cb0*/ 	.word	0x00000020
        /*0cb4*/ 	.short	0x0100
        /*0cb6*/ 	.byte	0x09
	.zero		1


	//   ....[2]....
        /*0cb8*/ 	.word	0x00000340
        /*0cbc*/ 	.word	0x000000ff
        /*0cc0*/ 	.word	0x00000008
        /*0cc4*/ 	.short	0x0100
        /*0cc6*/ 	.byte	0x09
	.zero		1


	//   ....[3]....
        /*0cc8*/ 	.word	0x00000350
        /*0ccc*/ 	.word	0x000000ff
        /*0cd0*/ 	.word	0x00000028
        /*0cd4*/ 	.short	0x0100
        /*0cd6*/ 	.byte	0x09
	.zero		1


	//   ....[4]....
        /*0cd8*/ 	.word	0x00000360
        /*0cdc*/ 	.word	0x000000ff
        /*0ce0*/ 	.word	0x00000010
        /*0ce4*/ 	.short	0x0100
        /*0ce6*/ 	.byte	0x09
	.zero		1


	//   ....[5]....
        /*0ce8*/ 	.word	0x00000370
        /*0cec*/ 	.word	0x000000ff
        /*0cf0*/ 	.word	0x00000030
        /*0cf4*/ 	.short	0x0100
        /*0cf6*/ 	.byte	0x09
	.zero		1


	//   ....[6]....
        /*0cf8*/ 	.word	0x00000380
        /*0cfc*/ 	.word	0x000000ff
        /*0d00*/ 	.word	0x00000018
        /*0d04*/ 	.short	0x0100
        /*0d06*/ 	.byte	0x09
	.zero		1


	//   ....[7]....
        /*0d08*/ 	.word	0x00000390
        /*0d0c*/ 	.word	0x000000ff
        /*0d10*/ 	.word	0x00000038
        /*0d14*/ 	.short	0x0100
        /*0d16*/ 	.byte	0x09
	.zero		1


	//   ....[8]....
        /*0d18*/ 	.word	0x00000770
        /*0d1c*/ 	.word	0x000000ff
        /*0d20*/ 	.word	0x00000050
        /*0d24*/ 	.short	0x0100
        /*0d26*/ 	.byte	0x06
	.zero		1


	//   ....[9]....
        /*0d28*/ 	.word	0x000007e0
        /*0d2c*/ 	.word	0x000000ff
        /*0d30*/ 	.word	0x00000058
        /*0d34*/ 	.short	0x0100
        /*0d36*/ 	.byte	0x06
	.zero		1


	//   ....[10]....
        /*0d38*/ 	.word	0x00001dc0
        /*0d3c*/ 	.word	0x000000ff
        /*0d40*/ 	.word	0x00000000
        /*0d44*/ 	.short	0x010a
        /*0d46*/ 	.byte	0x06
	.zero		1


	//   ....[11]....
        /*0d48*/ 	.word	0x00001e00
        /*0d4c*/ 	.word	0x000000ff
        /*0d50*/ 	.word	0x00000000
        /*0d54*/ 	.short	0x010a
        /*0d56*/ 	.byte	0x06
	.zero		1


	//   ....[12]....
        /*0d58*/ 	.word	0x00003170
        /*0d5c*/ 	.word	0x000000ff
        /*0d60*/ 	.word	0x00000000
        /*0d64*/ 	.short	0x010a
        /*0d66*/ 	.byte	0x10
	.zero		1


	//   ....[13]....
        /*0d68*/ 	.word	0x000031b0
        /*0d6c*/ 	.word	0x000000ff
        /*0d70*/ 	.word	0x00000000
        /*0d74*/ 	.short	0x010a
        /*0d76*/ 	.byte	0x10
	.zero		1


	//   ....[14]....
        /*0d78*/ 	.word	0x00004380
        /*0d7c*/ 	.word	0x000000e5
        /*0d80*/ 	.word	0x00000000
        /*0d84*/ 	.short	0x0101
        /*0d86*/ 	.byte	0x3f
	.zero		1


	//   ....[15]....
        /*0d88*/ 	.word	0x00005590
        /*0d8c*/ 	.word	0x00000018
        /*0d90*/ 	.word	0x00000000
        /*0d94*/ 	.short	0x0101
        /*0d96*/ 	.byte	0x3f
	.zero		1


	//   ....[16]....
        /*0d98*/ 	.word	0x0000f920
        /*0d9c*/ 	.word	0x00000005
        /*0da0*/ 	.word	0x00000020
        /*0da4*/ 	.short	0x010a
        /*0da6*/ 	.byte	0x3f
	.zero		1


	//   ....[17]....
        /*0da8*/ 	.word	0x0000fd50
        /*0dac*/ 	.word	0x00000002
        /*0db0*/ 	.word	0x00000058
        /*0db4*/ 	.short	0x0101
        /*0db6*/ 	.byte	0x3f
	.zero		1


	//   ....[18]....
        /*0db8*/ 	.word	0x00010480
        /*0dbc*/ 	.word	0x00000005
        /*0dc0*/ 	.word	0x00000000
        /*0dc4*/ 	.short	0x010a
        /*0dc6*/ 	.byte	0x3f
	.zero		1


	//   ....[19]....
        /*0dc8*/ 	.word	0x00010500
        /*0dcc*/ 	.word	0x00000007
        /*0dd0*/ 	.word	0x00000000
        /*0dd4*/ 	.short	0x010a
        /*0dd6*/ 	.byte	0x3f
	.zero		1


	//   ....[20]....
        /*0dd8*/ 	.word	0x00010590
        /*0ddc*/ 	.word	0x00000006
        /*0de0*/ 	.word	0x00000000
        /*0de4*/ 	.short	0x010a
        /*0de6*/ 	.byte	0x3f
	.zero		1


	//   ....[21]....
        /*0de8*/ 	.word	0x00010620
        /*0dec*/ 	.word	0x00000003
        /*0df0*/ 	.word	0x00000000
        /*0df4*/ 	.short	0x010a
        /*0df6*/ 	.byte	0x3f
	.zero		1


	//   ....[22]....
        /*0df8*/ 	.word	0x00010690
        /*0dfc*/ 	.word	0x00000003
        /*0e00*/ 	.word	0x00000000
        /*0e04*/ 	.short	0x010a
        /*0e06*/ 	.byte	0x3f
	.zero		1


	//   ....[23]....
        /*0e08*/ 	.word	0x00010700
        /*0e0c*/ 	.word	0x00000000
        /*0e10*/ 	.word	0x00000000
        /*0e14*/ 	.short	0x010a
        /*0e16*/ 	.byte	0x3f
	.zero		1


	//   ....[24]....
        /*0e18*/ 	.word	0x000107e0
        /*0e1c*/ 	.word	0x00000005
        /*0e20*/ 	.word	0x00000020
        /*0e24*/ 	.short	0x010a
        /*0e26*/ 	.byte	0x3f
	.zero		1


	//   ....[25]....
        /*0e28*/ 	.word	0x000108b0
        /*0e2c*/ 	.word	0x00000005
        /*0e30*/ 	.word	0x00000000
        /*0e34*/ 	.short	0x010a
        /*0e36*/ 	.byte	0x3f
	.zero		1


	//   ....[26]....
        /*0e38*/ 	.word	0x00010900
        /*0e3c*/ 	.word	0x00000007
        /*0e40*/ 	.word	0x00000000
        /*0e44*/ 	.short	0x010a
        /*0e46*/ 	.byte	0x3f
	.zero		1


	//   ....[27]....
        /*0e48*/ 	.word	0x00010950
        /*0e4c*/ 	.word	0x00000006
        /*0e50*/ 	.word	0x00000000
        /*0e54*/ 	.short	0x010a
        /*0e56*/ 	.byte	0x3f
	.zero		1


	//----- nvinfo : EIATTR_NUM_MBARRIERS
	.align		4
.L_30:
        /*0e58*/ 	.byte	0x03, 0x38
        /*0e5a*/ 	.short	0x000a


	//----- nvinfo : EIATTR_EXIT_INSTR_OFFSETS
	.align		4
        /*0e5c*/ 	.byte	0x04, 0x1c
        /*0e5e*/ 	.short	(.L_32 - .L_31)


	//   ....[0]....
.L_31:
        /*0e60*/ 	.word	0x000009d0


	//   ....[1]....
        /*0e64*/ 	.word	0x00001260


	//   ....[2]....
        /*0e68*/ 	.word	0x0000f000


	//   ....[3]....
        /*0e6c*/ 	.word	0x0000f590


	//   ....[4]....
        /*0e70*/ 	.word	0x00010670


	//----- nvinfo : EIATTR_MAX_THREADS
	.align		4
.L_32:
        /*0e74*/ 	.byte	0x04, 0x05
        /*0e76*/ 	.short	(.L_34 - .L_33)
.L_33:
        /*0e78*/ 	.word	0x00000180
        /*0e7c*/ 	.word	0x00000001
        /*0e80*/ 	.word	0x00000001


	//----- nvinfo : EIATTR_CRS_STACK_SIZE
	.align		4
.L_34:
        /*0e84*/ 	.byte	0x04, 0x1e
        /*0e86*/ 	.short	(.L_36 - .L_35)
.L_35:
        /*0e88*/ 	.word	0x00000000


	//----- nvinfo : EIATTR_CBANK_PARAM_SIZE
	.align		4
.L_36:
        /*0e8c*/ 	.byte	0x03, 0x19
        /*0e8e*/ 	.short	0x0470


	//----- nvinfo : EIATTR_PARAM_CBANK
	.align		4
        /*0e90*/ 	.byte	0x04, 0x0a
        /*0e92*/ 	.short	(.L_38 - .L_37)
	.align		4
.L_37:
        /*0e94*/ 	.word	index@(.nv.constant0._ZN7cutlass13device_kernelINS_4gemm6kernel13GemmUniversalIN4cute5tupleIJiiiiEEENS1_10collective13CollectiveMmaINS1_37MainloopSm90TmaGmmaWarpSpecializedFP8ILi4ENS5_IJNS4_1CILi2EEENSA_ILi1EEESC_EEENS1_35KernelTmaWarpSpecializedCooperativeEEENS5_IJNSA_ILi256EEENSA_ILi128EEESH_EEENS_12float_e4m3_tENS5_IJlSC_lEEESJ_SK_NS4_8TiledMMAINS4_8MMA_AtomIJNS4_4SM904GMMA31MMA_64x128x32_F32E4M3E4M3_SS_TNILNSO_7ScaleInE1ELSQ_1EEEEEENS4_6LayoutISD_NS5_IJSC_NSA_ILi0EEESU_EEEEENS5_IJNS4_10UnderscoreESX_SX_EEEEENS4_13SM90_TMA_LOADENS4_14ComposedLayoutINS4_7SwizzleILi3ELi4ELi3EEENS4_18smem_ptr_flag_bitsILi8EEENST_INS5_IJNSA_ILi8EEESH_EEENS5_IJSH_SC_EEEEEEEvNS4_8identityENS4_23SM90_TMA_LOAD_MULTICASTES1A_vS1B_EENS_8epilogue10collective6detail29Sm90TmaWarpSpecializedAdapterINS1F_15DefaultEpilogueISJ_SK_SK_NS1E_6thread17LinearCombinationISJ_Li1EffLNS1J_9ScaleType4KindE0ELNS_15FloatRoundStyleE2ESJ_EENS1_15EpilogueDefaultEEEEEvvEEEEvNT_6ParamsE)
        /*0e98*/ 	.short	0x0210
        /*0e9a*/ 	.short	0x0470


	//----- nvinfo : EIATTR_SW_WAR
	.align		4
.L_38:
        /*0e9c*/ 	.byte	0x04, 0x36
        /*0e9e*/ 	.short	(.L_40 - .L_39)
.L_39:
        /*0ea0*/ 	.word	0x00000008
.L_40:


//--------------------- .nv.callgraph             --------------------------
	.section	.nv.callgraph,"",@"SHT_CUDA_CALLGRAPH"
	.align	4
	.sectionentsize	8
	.align		4
        /*0000*/ 	.word	0x00000000
	.align		4
        /*0004*/ 	.word	0xffffffff
	.align		4
        /*0008*/ 	.word	0x00000000
	.align		4
        /*000c*/ 	.word	0xfffffffe
	.align		4
        /*0010*/ 	.word	0x00000000
	.align		4
        /*0014*/ 	.word	0xfffffffd
	.align		4
        /*0018*/ 	.word	0x00000000
	.align		4
        /*001c*/ 	.word	0xfffffffc


//--------------------- .nv.constant4             --------------------------
	.section	.nv.constant4,"a",@progbits
	.align	8
	.align		8
.nv.constant4:
        /*0000*/ 	.dword	_ZN39_INTERNAL_eede751c_4_k_cu_e50647ad_49674cuda3std3__45__cpo5beginE
	.align		8
        /*0008*/ 	.dword	_ZN39_INTERNAL_eede751c_4_k_cu_e50647ad_49674cuda3std3__45__cpo3endE
	.align		8
        /*0010*/ 	.dword	_ZN39_INTERNAL_eede751c_4_k_cu_e50647ad_49674cuda3std3__45__cpo6cbeginE
	.align		8
        /*0018*/ 	.dword	_ZN39_INTERNAL_eede751c_4_k_cu_e50647ad_49674cuda3std3__45__cpo4cendE
	.align		8
        /*0020*/ 	.dword	_ZN39_INTERNAL_eede751c_4_k_cu_e50647ad_49674cuda3std3__441_GLOBAL__N__eede751c_4_k_cu_e50647ad_49676ignoreE
	.align		8
        /*0028*/ 	.dword	_ZN39_INTERNAL_eede751c_4_k_cu_e50647ad_49674cuda3std3__419piecewise_constructE
	.align		8
        /*0030*/ 	.dword	_ZN39_INTERNAL_eede751c_4_k_cu_e50647ad_49674cuda3std3__48in_placeE
	.align		8
        /*0038*/ 	.dword	_ZN39_INTERNAL_eede751c_4_k_cu_e50647ad_49674cuda3std6ranges3__45__cpo4swapE
	.align		8
        /*0040*/ 	.dword	_ZN39_INTERNAL_eede751c_4_k_cu_e50647ad_49674cuda3std6ranges3__45__cpo9iter_moveE
	.align		8
        /*0048*/ 	.dword	_ZN39_INTERNAL_eede751c_4_k_cu_e50647ad_49674cute7productE
	.align		8
        /*0050*/ 	.dword	_ZN39_INTERNAL_eede751c_4_k_cu_e50647ad_49674cute1_E


//--------------------- .text._ZN7cutlass13device_kernelINS_4gemm6kernel13GemmUniversalIN4cute5tupleIJiiiiEEENS1_10collective13CollectiveMmaINS1_37MainloopSm90TmaGmmaWarpSpecializedFP8ILi4ENS5_IJNS4_1CILi2EEENSA_ILi1EEESC_EEENS1_35KernelTmaWarpSpecializedCooperativeEEENS5_IJNSA_ILi256EEENSA_ILi128EEESH_EEENS_12float_e4m3_tENS5_IJlSC_lEEESJ_SK_NS4_8TiledMMAINS4_8MMA_AtomIJNS4_4SM904GMMA31MMA_64x128x32_F32E4M3E4M3_SS_TNILNSO_7ScaleInE1ELSQ_1EEEEEENS4_6LayoutISD_NS5_IJSC_NSA_ILi0EEESU_EEEEENS5_IJNS4_10UnderscoreESX_SX_EEEEENS4_13SM90_TMA_LOADENS4_14ComposedLayoutINS4_7SwizzleILi3ELi4ELi3EEENS4_18smem_ptr_flag_bitsILi8EEENST_INS5_IJNSA_ILi8EEESH_EEENS5_IJSH_SC_EEEEEEEvNS4_8identityENS4_23SM90_TMA_LOAD_MULTICASTES1A_vS1B_EENS_8epilogue10collective6detail29Sm90TmaWarpSpecializedAdapterINS1F_15DefaultEpilogueISJ_SK_SK_NS1E_6thread17LinearCombinationISJ_Li1EffLNS1J_9ScaleType4KindE0ELNS_15FloatRoundStyleE2ESJ_EENS1_15EpilogueDefaultEEEEEvvEEEEvNT_6ParamsE --------------------------
	.section	.text._ZN7cutlass13device_kernelINS_4gemm6kernel13GemmUniversalIN4cute5tupleIJiiiiEEENS1_10collective13CollectiveMmaINS1_37MainloopSm90TmaGmmaWarpSpecializedFP8ILi4ENS5_IJNS4_1CILi2EEENSA_ILi1EEESC_EEENS1_35KernelTmaWarpSpecializedCooperativeEEENS5_IJNSA_ILi256EEENSA_ILi128EEESH_EEENS_12float_e4m3_tENS5_IJlSC_lEEESJ_SK_NS4_8TiledMMAINS4_8MMA_AtomIJNS4_4SM904GMMA31MMA_64x128x32_F32E4M3E4M3_SS_TNILNSO_7ScaleInE1ELSQ_1EEEEEENS4_6LayoutISD_NS5_IJSC_NSA_ILi0EEESU_EEEEENS5_IJNS4_10UnderscoreESX_SX_EEEEENS4_13SM90_TMA_LOADENS4_14ComposedLayoutINS4_7SwizzleILi3ELi4ELi3EEENS4_18smem_ptr_flag_bitsILi8EEENST_INS5_IJNSA_ILi8EEESH_EEENS5_IJSH_SC_EEEEEEEvNS4_8identityENS4_23SM90_TMA_LOAD_MULTICASTES1A_vS1B_EENS_8epilogue10collective6detail29Sm90TmaWarpSpecializedAdapterINS1F_15DefaultEpilogueISJ_SK_SK_NS1E_6thread17LinearCombinationISJ_Li1EffLNS1J_9ScaleType4KindE0ELNS_15FloatRoundStyleE2ESJ_EENS1_15EpilogueDefaultEEEEEvvEEEEvNT_6ParamsE,"ax",@progbits
	.align	128
.text._ZN7cutlass13device_kernelINS_4gemm6kernel13GemmUniversalIN4cute5tupleIJiiiiEEENS1_10collective13CollectiveMmaINS1_37MainloopSm90TmaGmmaWarpSpecializedFP8ILi4ENS5_IJNS4_1CILi2EEENSA_ILi1EEESC_EEENS1_35KernelTmaWarpSpecializedCooperativeEEENS5_IJNSA_ILi256EEENSA_ILi128EEESH_EEENS_12float_e4m3_tENS5_IJlSC_lEEESJ_SK_NS4_8TiledMMAINS4_8MMA_AtomIJNS4_4SM904GMMA31MMA_64x128x32_F32E4M3E4M3_SS_TNILNSO_7ScaleInE1ELSQ_1EEEEEENS4_6LayoutISD_NS5_IJSC_NSA_ILi0EEESU_EEEEENS5_IJNS4_10UnderscoreESX_SX_EEEEENS4_13SM90_TMA_LOADENS4_14ComposedLayoutINS4_7SwizzleILi3ELi4ELi3EEENS4_18smem_ptr_flag_bitsILi8EEENST_INS5_IJNSA_ILi8EEESH_EEENS5_IJSH_SC_EEEEEEEvNS4_8identityENS4_23SM90_TMA_LOAD_MULTICASTES1A_vS1B_EENS_8epilogue10collective6detail29Sm90TmaWarpSpecializedAdapterINS1F_15DefaultEpilogueISJ_SK_SK_NS1E_6thread17LinearCombinationISJ_Li1EffLNS1J_9ScaleType4KindE0ELNS_15FloatRoundStyleE2ESJ_EENS1_15EpilogueDefaultEEEEEvvEEEEvNT_6ParamsE:
        .type           _ZN7cutlass13device_kernelINS_4gemm6kernel13GemmUniversalIN4cute5tupleIJiiiiEEENS1_10collective13CollectiveMmaINS1_37MainloopSm90TmaGmmaWarpSpecializedFP8ILi4ENS5_IJNS4_1CILi2EEENSA_ILi1EEESC_EEENS1_35KernelTmaWarpSpecializedCooperativeEEENS5_IJNSA_ILi256EEENSA_ILi128EEESH_EEENS_12float_e4m3_tENS5_IJlSC_lEEESJ_SK_NS4_8TiledMMAINS4_8MMA_AtomIJNS4_4SM904GMMA31MMA_64x128x32_F32E4M3E4M3_SS_TNILNSO_7ScaleInE1ELSQ_1EEEEEENS4_6LayoutISD_NS5_IJSC_NSA_ILi0EEESU_EEEEENS5_IJNS4_10UnderscoreESX_SX_EEEEENS4_13SM90_TMA_LOADENS4_14ComposedLayoutINS4_7SwizzleILi3ELi4ELi3EEENS4_18smem_ptr_flag_bitsILi8EEENST_INS5_IJNSA_ILi8EEESH_EEENS5_IJSH_SC_EEEEEEEvNS4_8identityENS4_23SM90_TMA_LOAD_MULTICASTES1A_vS1B_EENS_8epilogue10collective6detail29Sm90TmaWarpSpecializedAdapterINS1F_15DefaultEpilogueISJ_SK_SK_NS1E_6thread17LinearCombinationISJ_Li1EffLNS1J_9ScaleType4KindE0ELNS_15FloatRoundStyleE2ESJ_EENS1_15EpilogueDefaultEEEEEvvEEEEvNT_6ParamsE,@function
        .size           _ZN7cutlass13device_kernelINS_4gemm6kernel13GemmUniversalIN4cute5tupleIJiiiiEEENS1_10collective13CollectiveMmaINS1_37MainloopSm90TmaGmmaWarpSpecializedFP8ILi4ENS5_IJNS4_1CILi2EEENSA_ILi1EEESC_EEENS1_35KernelTmaWarpSpecializedCooperativeEEENS5_IJNSA_ILi256EEENSA_ILi128EEESH_EEENS_12float_e4m3_tENS5_IJlSC_lEEESJ_SK_NS4_8TiledMMAINS4_8MMA_AtomIJNS4_4SM904GMMA31MMA_64x128x32_F32E4M3E4M3_SS_TNILNSO_7ScaleInE1ELSQ_1EEEEEENS4_6LayoutISD_NS5_IJSC_NSA_ILi0EEESU_EEEEENS5_IJNS4_10UnderscoreESX_SX_EEEEENS4_13SM90_TMA_LOADENS4_14ComposedLayoutINS4_7SwizzleILi3ELi4ELi3EEENS4_18smem_ptr_flag_bitsILi8EEENST_INS5_IJNSA_ILi8EEESH_EEENS5_IJSH_SC_EEEEEEEvNS4_8identityENS4_23SM90_TMA_LOAD_MULTICASTES1A_vS1B_EENS_8epilogue10collective6detail29Sm90TmaWarpSpecializedAdapterINS1F_15DefaultEpilogueISJ_SK_SK_NS1E_6thread17LinearCombinationISJ_Li1EffLNS1J_9ScaleType4KindE0ELNS_15FloatRoundStyleE2ESJ_EENS1_15EpilogueDefaultEEEEEvvEEEEvNT_6ParamsE,(.L_x_332 - _ZN7cutlass13device_kernelINS_4gemm6kernel13GemmUniversalIN4cute5tupleIJiiiiEEENS1_10collective13CollectiveMmaINS1_37MainloopSm90TmaGmmaWarpSpecializedFP8ILi4ENS5_IJNS4_1CILi2EEENSA_ILi1EEESC_EEENS1_35KernelTmaWarpSpecializedCooperativeEEENS5_IJNSA_ILi256EEENSA_ILi128EEESH_EEENS_12float_e4m3_tENS5_IJlSC_lEEESJ_SK_NS4_8TiledMMAINS4_8MMA_AtomIJNS4_4SM904GMMA31MMA_64x128x32_F32E4M3E4M3_SS_TNILNSO_7ScaleInE1ELSQ_1EEEEEENS4_6LayoutISD_NS5_IJSC_NSA_ILi0EEESU_EEEEENS5_IJNS4_10UnderscoreESX_SX_EEEEENS4_13SM90_TMA_LOADENS4_14ComposedLayoutINS4_7SwizzleILi3ELi4ELi3EEENS4_18smem_ptr_flag_bitsILi8EEENST_INS5_IJNSA_ILi8EEESH_EEENS5_IJSH_SC_EEEEEEEvNS4_8identityENS4_23SM90_TMA_LOAD_MULTICASTES1A_vS1B_EENS_8epilogue10collective6detail29Sm90TmaWarpSpecializedAdapterINS1F_15DefaultEpilogueISJ_SK_SK_NS1E_6thread17LinearCombinationISJ_Li1EffLNS1J_9ScaleType4KindE0ELNS_15FloatRoundStyleE2ESJ_EENS1_15EpilogueDefaultEEEEEvvEEEEvNT_6ParamsE)
        .other          _ZN7cutlass13device_kernelINS_4gemm6kernel13GemmUniversalIN4cute5tupleIJiiiiEEENS1_10collective13CollectiveMmaINS1_37MainloopSm90TmaGmmaWarpSpecializedFP8ILi4ENS5_IJNS4_1CILi2EEENSA_ILi1EEESC_EEENS1_35KernelTmaWarpSpecializedCooperativeEEENS5_IJNSA_ILi256EEENSA_ILi128EEESH_EEENS_12float_e4m3_tENS5_IJlSC_lEEESJ_SK_NS4_8TiledMMAINS4_8MMA_AtomIJNS4_4SM904GMMA31MMA_64x128x32_F32E4M3E4M3_SS_TNILNSO_7ScaleInE1ELSQ_1EEEEEENS4_6LayoutISD_NS5_IJSC_NSA_ILi0EEESU_EEEEENS5_IJNS4_10UnderscoreESX_SX_EEEEENS4_13SM90_TMA_LOADENS4_14ComposedLayoutINS4_7SwizzleILi3ELi4ELi3EEENS4_18smem_ptr_flag_bitsILi8EEENST_INS5_IJNSA_ILi8EEESH_EEENS5_IJSH_SC_EEEEEEEvNS4_8identityENS4_23SM90_TMA_LOAD_MULTICASTES1A_vS1B_EENS_8epilogue10collective6detail29Sm90TmaWarpSpecializedAdapterINS1F_15DefaultEpilogueISJ_SK_SK_NS1E_6thread17LinearCombinationISJ_Li1EffLNS1J_9ScaleType4KindE0ELNS_15FloatRoundStyleE2ESJ_EENS1_15EpilogueDefaultEEEEEvvEEEEvNT_6ParamsE,@"STO_CUDA_ENTRY STV_DEFAULT"
_ZN7cutlass13device_kernelINS_4gemm6kernel13GemmUniversalIN4cute5tupleIJiiiiEEENS1_10collective13CollectiveMmaINS1_37MainloopSm90TmaGmmaWarpSpecializedFP8ILi4ENS5_IJNS4_1CILi2EEENSA_ILi1EEESC_EEENS1_35KernelTmaWarpSpecializedCooperativeEEENS5_IJNSA_ILi256EEENSA_ILi128EEESH_EEENS_12float_e4m3_tENS5_IJlSC_lEEESJ_SK_NS4_8TiledMMAINS4_8MMA_AtomIJNS4_4SM904GMMA31MMA_64x128x32_F32E4M3E4M3_SS_TNILNSO_7ScaleInE1ELSQ_1EEEEEENS4_6LayoutISD_NS5_IJSC_NSA_ILi0EEESU_EEEEENS5_IJNS4_10UnderscoreESX_SX_EEEEENS4_13SM90_TMA_LOADENS4_14ComposedLayoutINS4_7SwizzleILi3ELi4ELi3EEENS4_18smem_ptr_flag_bitsILi8EEENST_INS5_IJNSA_ILi8EEESH_EEENS5_IJSH_SC_EEEEEEEvNS4_8identityENS4_23SM90_TMA_LOAD_MULTICASTES1A_vS1B_EENS_8epilogue10collective6detail29Sm90TmaWarpSpecializedAdapterINS1F_15DefaultEpilogueISJ_SK_SK_NS1E_6thread17LinearCombinationISJ_Li1EffLNS1J_9ScaleType4KindE0ELNS_15FloatRoundStyleE2ESJ_EENS1_15EpilogueDefaultEEEEEvvEEEEvNT_6ParamsE:
[----:B------:R-:W0:Y:S02]  /*0000*/  LDC R1, c[0x0][0x28] ;  /* 0x00000a00ff017b82 */ /* 0x000e240000000800 */
[----:B0-----:R-:W-:Y:S01]  /*0010*/  VIADD R1, R1, 0xffffff08 ;  /* 0xffffff0801017836 */ /* 0x001fe20000000000 */
[----:B------:R-:W0:Y:S01]  /*0020*/  S2R R4, SR_TID.X ;  /* 0x0000000000047919 */ /* 0x000e220000002100 */
[----:B------:R-:W-:Y:S01]  /*0030*/  ELECT P0, URZ, PT ;  /* 0x00000000003f782f */ /* 0x000fe20003800000 */
[----:B------:R-:W-:Y:S01]  /*0040*/  BSSY B0, `(.L_x_0) ;  /* 0x0000015000007945 */ /* 0x000fe20003800000 */
[--C-:B0-----:R-:W-:Y:S02]  /*0050*/  SHF.R.U32.HI R0, RZ, 0x5, R4.reuse ;  /* 0x00000005ff007819 */ /* 0x101fe40000011604 */
[----:B------:R-:W-:-:S03]  /*0060*/  SHF.R.U32.HI R2, RZ, 0x7, R4 ;  /* 0x00000007ff027819 */ /* 0x000fc60000011604 */
[----:B------:R-:W0:Y:S04]  /*0070*/  SHFL.IDX PT, R3, R0, RZ, 0x1f ;  /* 0x00001fff00037589 */ /* 0x000e2800000e0000 */
[----:B------:R-:W1:Y:S01]  /*0080*/  SHFL.IDX PT, R2, R2, RZ, 0x1f ;  /* 0x00001fff02027589 */ /* 0x000e6200000e0000 */
[----:B0-----:R-:W-:Y:S02]  /*0090*/  R2UR UR4, R3 ;  /* 0x00000000030472ca */ /* 0x001fe400000e0000 */
[----:B-1----:R-:W-:-:S11]  /*00a0*/  R2UR UR6, R2 ;  /* 0x00000000020672ca */ /* 0x002fd600000e0000 */
[----:B------:R-:W-:Y:S02]  /*00b0*/  USHF.R.S32.HI UR5, URZ, 0x1f, UR4 ;  /* 0x0000001f3f057899 */ /* 0x000fe40008011404 */
[----:B------:R-:W-:Y:S02]  /*00c0*/  ISETP.NE.OR P0, PT, RZ, UR4, !P0 ;  /* 0x00000004ff007c0c */ /* 0x000fe4000c705670 */
[----:B------:R-:W-:-:S04]  /*00d0*/  ULEA.HI UR5, UR5, UR4, URZ, 0x2 ;  /* 0x0000000405057291 */ /* 0x000fc8000f8f103f */
[----:B------:R-:W-:-:S04]  /*00e0*/  ULOP3.LUT UR5, UR5, 0xfffffffc, URZ, 0xc0, !UPT ;  /* 0xfffffffc05057892 */ /* 0x000fc8000f8ec03f */
[----:B------:R-:W-:-:S03]  /*00f0*/  UIADD3 UR8, UR4, -UR5, URZ ;  /* 0x8000000504087290 */ /* 0x000fc6000fffe03f */
[----:B------:R-:W-:Y:S09]  /*0100*/  @P0 BRA `(.L_x_1) ;  /* 0x0000000000200947 */ /* 0x000ff20003800000 */
[----:B------:R-:W-:Y:S02]  /*0110*/  ULDC.64 UR4, c[0x0][0x198] ;  /* 0x0000660000047ab9 */ /* 0x000fe40000000a00 */
[----:B------:R-:W-:Y:S02]  /*0120*/  UIADD3 UR10, UP0, UR4, 0xf0, URZ ;  /* 0x000000f0040a7890 */ /* 0x000fe4000ff1e03f */
[----:B------:R-:W-:Y:S02]  /*0130*/  UIADD3 UR4, UP1, UR4, 0x1f0, URZ ;  /* 0x000001f004047890 */ /* 0x000fe4000ff3e03f */
[----:B------:R-:W-:Y:S02]  /*0140*/  UIADD3.X UR11, URZ, UR5, URZ, UP0, !UPT ;  /* 0x000000053f0b7290 */ /* 0x000fe400087fe43f */
[----:B------:R-:W-:-:S07]  /*0150*/  UIADD3.X UR5, URZ, UR5, URZ, UP1, !UPT ;  /* 0x000000053f057290 */ /* 0x000fce0008ffe43f */
[----:B------:R0:W-:Y:S02]  /*0160*/  UTMACCTL.PF [UR10] ;  /* 0x000000000a0079b9 */ /* 0x0001e40008040000 */
[----:B------:R0:W-:Y:S02]  /*0170*/  UTMACCTL.PF [UR4] ;  /* 0x00000000040079b9 */ /* 0x0001e40008040000 */
[----:B0-----:R-:W-:Y:S01]  /*0180*/  NOP ;  /* 0x0000000000007918 */ /* 0x001fe20000000000 */
.L_x_1:
[----:B------:R-:W-:Y:S05]  /*0190*/  BSYNC B0 ;  /* 0x0000000000007941 */ /* 0x000fea0003800000 */
.L_x_0:
[----:B------:R-:W0:Y:S01]  /*01a0*/  SHFL.IDX PT, R3, R0, RZ, 0x1f ;  /* 0x00001fff00037589 */ /* 0x000e2200000e0000 */
[----:B------:R-:W-:Y:S01]  /*01b0*/  UISETP.NE.AND UP0, UPT, UR8, 0x3, UPT ;  /* 0x000000030800788c */ /* 0x000fe2000bf05270 */
[----:B------:R-:W-:Y:S01]  /*01c0*/  ISETP.NE.AND P1, PT, RZ, UR6, PT ;  /* 0x00000006ff007c0c */ /* 0x000fe2000bf25270 */
[----:B------:R-:W-:Y:S02]  /*01d0*/  UIADD3 UR10, UR6, -0x1, URZ ;  /* 0xffffffff060a7890 */ /* 0x000fe4000fffe03f */
[----:B------:R-:W-:Y:S02]  /*01e0*/  UISETP.EQ.OR UP0, UPT, UR8, URZ, !UP0 ;  /* 0x0000003f0800728c */ /* 0x000fe4000c702670 */
[----:B------:R-:W-:Y:S02]  /*01f0*/  UISETP.GE.U32.AND UP1, UPT, UR10, 0x2, UPT ;  /* 0x000000020a00788c */ /* 0x000fe4000bf26070 */
[----:B------:R-:W-:-:S04]  /*0200*/  UISETP.EQ.AND UP0, UPT, UR6, URZ, UP0 ;  /* 0x0000003f0600728c */ /* 0x000fc80008702270 */
[----:B------:R-:W-:-:S04]  /*0210*/  USEL UR13, URZ, 0x1, !UP0 ;  /* 0x000000013f0d7887 */ /* 0x000fc8000c000000 */
[----:B------:R-:W-:Y:S01]  /*0220*/  USEL UR13, UR13, 0x2, UP1 ;  /* 0x000000020d0d7887 */ /* 0x000fe20008800000 */
[----:B0-----:R-:W-:-:S13]  /*0230*/  ISETP.NE.AND P0, PT, R3, RZ, PT ;  /* 0x000000ff0300720c */ /* 0x001fda0003f05270 */
[----:B------:R-:W-:Y:S05]  /*0240*/  @P0 BRA `(.L_x_2) ;  /* 0x0000000000580947 */ /* 0x000fea0003800000 */
[----:B------:R-:W0:Y:S01]  /*0250*/  S2UR UR9, SR_CgaCtaId ;  /* 0x00000000000979c3 */ /* 0x000e220000008800 */
[----:B------:R-:W-:Y:S01]  /*0260*/  UMOV UR4, 0x400 ;  /* 0x0000040000047882 */ /* 0x000fe20000000000 */
[----:B------:R-:W-:Y:S01]  /*0270*/  UMOV UR5, 0x1 ;  /* 0x0000000100057882 */ /* 0x000fe20000000000 */
[----:B------:R-:W-:Y:S01]  /*0280*/  UMOV UR6, 0x4 ;  /* 0x0000000400067882 */ /* 0x000fe20000000000 */
[----:B------:R-:W-:Y:S01]  /*0290*/  ELECT P0, URZ, PT ;  /* 0x00000000003f782f */ /* 0x000fe20003800000 */
[----:B------:R-:W-:-:S04]  /*02a0*/  UIADD3 UR6, -UR6, 0x100000, URZ ;  /* 0x0010000006067890 */ /* 0x000fc8000fffe13f */
[----:B------:R-:W-:Y:S02]  /*02b0*/  USHF.L.U32 UR7, UR6, 0xb, URZ ;  /* 0x0000000b06077899 */ /* 0x000fe4000800063f */
[----:B------:R-:W-:Y:S02]  /*02c0*/  USHF.L.U32 UR6, UR6, 0x1, URZ ;  /* 0x0000000106067899 */ /* 0x000fe4000800063f */
[----:B0-----:R-:W-:Y:S02]  /*02d0*/  ULEA UR9, UR9, UR4, 0x18 ;  /* 0x0000000409097291 */ /* 0x001fe4000f8ec03f */
[----:B------:R-:W-:-:S04]  /*02e0*/  UIADD3 UR4, -UR5, 0x100000, URZ ;  /* 0x0010000005047890 */ /* 0x000fc8000fffe13f */
[----:B------:R-:W-:Y:S02]  /*02f0*/  USHF.L.U32 UR5, UR4, 0xb, URZ ;  /* 0x0000000b04057899 */ /* 0x000fe4000800063f */
[----:B------:R-:W-:Y:S01]  /*0300*/  USHF.L.U32 UR4, UR4, 0x1, URZ ;  /* 0x0000000104047899 */ /* 0x000fe2000800063f */
[----:B------:R-:W0:Y:S11]  /*0310*/  FENCE.VIEW.ASYNC.S ;  /* 0x00000000000073c6 */ /* 0x000e360000000000 */
[----:B0-----:R0:W1:Y:S01]  /*0320*/  SYNCS.EXCH.64 URZ, [UR9], UR4 ;  /* 0x00000004093f75b2 */ /* 0x0010620008000100 */
[----:B------:R0:W2:Y:S01]  /*0330*/  SYNCS.EXCH.64 URZ, [UR9+0x20], UR6 ;  /* 0x00002006093f75b2 */ /* 0x0000a20008000100 */
[----:B------:R0:W3:Y:S01]  /*0340*/  SYNCS.EXCH.64 URZ, [UR9+0x8], UR4 ;  /* 0x00000804093f75b2 */ /* 0x0000e20008000100 */
[----:B------:R0:W4:Y:S01]  /*0350*/  SYNCS.EXCH.64 URZ, [UR9+0x28], UR6 ;  /* 0x00002806093f75b2 */ /* 0x0001220008000100 */
[----:B------:R0:W0:Y:S01]  /*0360*/  SYNCS.EXCH.64 URZ, [UR9+0x10], UR4 ;  /* 0x00001004093f75b2 */ /* 0x0000220008000100 */
[----:B------:R0:W0:Y:S01]  /*0370*/  SYNCS.EXCH.64 URZ, [UR9+0x30], UR6 ;  /* 0x00003006093f75b2 */ /* 0x0000220008000100 */
[----:B------:R0:W0:Y:S01]  /*0380*/  SYNCS.EXCH.64 URZ, [UR9+0x18], UR4 ;  /* 0x00001804093f75b2 */ /* 0x0000220008000100 */
[----:B------:R0:W0:Y:S01]  /*0390*/  SYNCS.EXCH.64 URZ, [UR9+0x38], UR6 ;  /* 0x00003806093f75b2 */ /* 0x0000220008000100 */
[----:B------:R-:W-:Y:S01]  /*03a0*/  NOP ;  /* 0x0000000000007918 */ /* 0x000fe20000000000 */
.L_x_2:
[----:B------:R-:W-:Y:S01]  /*03b0*/  SHF.R.S32.HI R2, RZ, 0x1f, R4 ;  /* 0x0000001fff027819 */ /* 0x000fe20000011404 */
[----:B------:R-:W5:Y:S01]  /*03c0*/  SHFL.IDX PT, R0, R0, RZ, 0x1f ;  /* 0x00001fff00007589 */ /* 0x000f6200000e0000 */
[----:B0-----:R-:W0:Y:S01]  /*03d0*/  S2UR UR9, SR_CTAID.X ;  /* 0x00000000000979c3 */ /* 0x001e220000002500 */
[----:B------:R-:W-:Y:S02]  /*03e0*/  ELECT P0, URZ, PT ;  /* 0x00000000003f782f */ /* 0x000fe40003800000 */
[----:B------:R-:W-:Y:S01]  /*03f0*/  LEA.HI R2, R2, R4, RZ, 0x7 ;  /* 0x0000000402027211 */ /* 0x000fe200078f38ff */
[----:B------:R-:W-:Y:S01]  /*0400*/  ULDC UR4, c[0x0][0x150] ;  /* 0x0000540000047ab9 */ /* 0x000fe20000000800 */
[----:B------:R-:W-:Y:S01]  /*0410*/  SHF.R.S32.HI R6, RZ, 0x1f, R3 ;  /* 0x0000001fff067819 */ /* 0x000fe20000011403 */
[----:B------:R-:W-:Y:S01]  /*0420*/  NOP ;  /* 0x0000000000007918 */ /* 0x000fe20000000000 */
[----:B------:R-:W-:Y:S01]  /*0430*/  LOP3.LUT R2, R2, 0xffffff80, RZ, 0xc0, !PT ;  /* 0xffffff8002027812 */ /* 0x000fe200078ec0ff */
[----:B------:R-:W-:Y:S01]  /*0440*/  NOP ;  /* 0x0000000000007918 */ /* 0x000fe20000000000 */
[----:B------:R-:W-:Y:S01]  /*0450*/  LEA.HI R6, R6, R3, RZ, 0x2 ;  /* 0x0000000306067211 */ /* 0x000fe200078f10ff */
[----:B------:R-:W1:Y:S02]  /*0460*/  LDC R8, c[0x0][0x144] ;  /* 0x00005100ff087b82 */ /* 0x000e640000000800 */
[----:B------:R-:W-:Y:S01]  /*0470*/  IMAD.IADD R4, R4, 0x1, -R2 ;  /* 0x0000000104047824 */ /* 0x000fe200078e0a02 */
[----:B------:R-:W-:Y:S01]  /*0480*/  LOP3.LUT R6, R6, 0x3ffffffc, RZ, 0xc0, !PT ;  /* 0x3ffffffc06067812 */ /* 0x000fe200078ec0ff */
[----:B------:R-:W2:Y:S03]  /*0490*/  S2R R2, SR_CTAID.Y ;  /* 0x0000000000027919 */ /* 0x000ea60000002600 */
[----:B------:R-:W-:Y:S01]  /*04a0*/  SHF.R.S32.HI R5, RZ, 0x1f, R4 ;  /* 0x0000001fff057819 */ /* 0x000fe20000011404 */
[----:B------:R-:W-:Y:S01]  /*04b0*/  IMAD.IADD R6, R3, 0x1, -R6 ;  /* 0x0000000103067824 */ /* 0x000fe200078e0a06 */
[----:B------:R-:W3:Y:S02]  /*04c0*/  LDC R11, c[0x0][0x148] ;  /* 0x00005200ff0b7b82 */ /* 0x000ee40000000800 */
[----:B------:R-:W-:-:S02]  /*04d0*/  LEA.HI R5, R5, R4, RZ, 0x3 ;  /* 0x0000000405057211 */ /* 0x000fc400078f18ff */
[----:B-----5:R-:W-:Y:S02]  /*04e0*/  ISETP.NE.OR P0, PT, R0, RZ, !P0 ;  /* 0x000000ff0000720c */ /* 0x020fe40004705670 */
[--C-:B------:R-:W-:Y:S02]  /*04f0*/  SHF.R.S32.HI R0, RZ, 0x3, R5.reuse ;  /* 0x00000003ff007819 */ /* 0x100fe40000011405 */
[----:B------:R-:W-:Y:S02]  /*0500*/  SHF.R.S32.HI R5, RZ, 0x1f, R5 ;  /* 0x0000001fff057819 */ /* 0x000fe40000011405 */
[----:B0-----:R-:W-:Y:S02]  /*0510*/  I2FP.F32.U32 R7, UR9 ;  /* 0x0000000900077c45 */ /* 0x001fe40008201000 */
[----:B------:R-:W-:-:S03]  /*0520*/  LEA.HI R5, R5, R0, RZ, 0x2 ;  /* 0x0000000005057211 */ /* 0x000fc600078f10ff */
[----:B------:R-:W-:Y:S01]  /*0530*/  FMUL R7, R7, UR4 ;  /* 0x0000000407077c20 */ /* 0x000fe20008400000 */
[----:B------:R-:W-:Y:S01]  /*0540*/  LOP3.LUT R5, R5, 0xfffffffc, RZ, 0xc0, !PT ;  /* 0xfffffffc05057812 */ /* 0x000fe200078ec0ff */
[----:B------:R-:W-:Y:S01]  /*0550*/  VOTEU.ALL UP0, P0 ;  /* 0x00000000003f7886 */ /* 0x000fe20000000000 */
[----:B------:R-:W-:Y:S01]  /*0560*/  ULDC UR4, c[0x0][0x154] ;  /* 0x0000550000047ab9 */ /* 0x000fe20000000800 */
[----:B------:R-:W-:Y:S02]  /*0570*/  VOTEU.ALL UP1, P0 ;  /* 0x00000000003f7886 */ /* 0x000fe40000020000 */
[----:B------:R-:W0:Y:S01]  /*0580*/  F2I.U32.TRUNC.NTZ R7, R7 ;  /* 0x0000000700077305 */ /* 0x000e22000020f000 */
[----:B------:R-:W-:Y:S01]  /*0590*/  IMAD.IADD R5, R0, 0x1, -R5 ;  /* 0x0000000100057824 */ /* 0x000fe200078e0a05 */
[----:B------:R-:W5:Y:S01]  /*05a0*/  @!UP0 S2UR UR7, SR_CgaCtaId ;  /* 0x00000000000789c3 */ /* 0x000f620000008800 */
[----:B------:R-:W-:Y:S02]  /*05b0*/  @!UP0 UMOV UR6, 0x400 ;  /* 0x0000040000068882 */ /* 0x000fe40000000000 */
[----:B------:R-:W-:Y:S01]  /*05c0*/  IMAD R5, R6, 0x4, R5 ;  /* 0x0000000406057824 */ /* 0x000fe200078e0205 */
[----:B--2---:R-:W-:-:S04]  /*05d0*/  I2FP.F32.U32 R9, R2 ;  /* 0x0000000200097245 */ /* 0x004fc80000201000 */
[----:B------:R-:W-:Y:S01]  /*05e0*/  LEA.HI R0, R5, R5, RZ, 0x1 ;  /* 0x0000000505007211 */ /* 0x000fe200078f08ff */
[----:B------:R-:W-:Y:S01]  /*05f0*/  FMUL R9, R9, UR4 ;  /* 0x0000000409097c20 */ /* 0x000fe20008400000 */
[----:B------:R-:W-:Y:S02]  /*0600*/  UMOV UR4, 0x20 ;  /* 0x0000002000047882 */ /* 0x000fe40000000000 */
[----:B------:R-:W-:Y:S01]  /*0610*/  LOP3.LUT R6, R0, 0xfffffffe, RZ, 0xc0, !PT ;  /* 0xfffffffe00067812 */ /* 0x000fe200078ec0ff */
[----:B0-----:R-:W-:Y:S01]  /*0620*/  IMAD.MOV R13, RZ, RZ, -R7 ;  /* 0x000000ffff0d7224 */ /* 0x001fe200078e0a07 */
[----:B------:R-:W-:-:S04]  /*0630*/  @!UP0 UIADD3 UR4, -UR4, 0x100000, URZ ;  /* 0x0010000004048890 */ /* 0x000fc8000fffe13f */
[----:B------:R-:W-:Y:S02]  /*0640*/  @!UP0 USHF.L.U32 UR5, UR4, 0xb, URZ ;  /* 0x0000000b04058899 */ /* 0x000fe4000800063f */
[----:B------:R-:W-:Y:S01]  /*0650*/  @!UP0 USHF.L.U32 UR4, UR4, 0x1, URZ ;  /* 0x0000000104048899 */ /* 0x000fe2000800063f */
[----:B------:R-:W0:Y:S01]  /*0660*/  F2I.U32.TRUNC.NTZ R9, R9 ;  /* 0x0000000900097305 */ /* 0x000e22000020f000 */
[----:B-1----:R-:W-:Y:S02]  /*0670*/  IMAD R0, R8, R13, UR9 ;  /* 0x0000000908007e24 */ /* 0x002fe4000f8e020d */
[C---:B------:R-:W-:Y:S02]  /*0680*/  IMAD.IADD R7, R5.reuse, 0x1, -R6 ;  /* 0x0000000105077824 */ /* 0x040fe400078e0a06 */
[----:B------:R-:W-:-:S03]  /*0690*/  IMAD.SHL.U32 R6, R5, 0x4, RZ ;  /* 0x0000000405067824 */ /* 0x000fc600078e00ff */
[----:B------:R-:W-:Y:S01]  /*06a0*/  ISETP.NE.AND P2, PT, R7, R0, PT ;  /* 0x000000000700720c */ /* 0x000fe20003f45270 */
[----:B-----5:R-:W-:Y:S01]  /*06b0*/  @!UP0 ULEA UR6, UR7, UR6, 0x18 ;  /* 0x0000000607068291 */ /* 0x020fe2000f8ec03f */
[----:B------:R-:W-:Y:S01]  /*06c0*/  LOP3.LUT R10, R5, 0xc, R6, 0x78, !PT ;  /* 0x0000000c050a7812 */ /* 0x000fe200078e7806 */
[----:B------:R-:W1:Y:S01]  /*06d0*/  LDC R7, c[0x0][0x140] ;  /* 0x00005000ff077b82 */ /* 0x000e620000000800 */
[----:B------:R-:W-:Y:S01]  /*06e0*/  VOTEU.ALL UP0, P0 ;  /* 0x00000000003f7886 */ /* 0x000fe20000000000 */
[----:B------:R-:W-:Y:S01]  /*06f0*/  LOP3.LUT P0, RZ, R4, 0x7, RZ, 0xc0, !PT ;  /* 0x0000000704ff7812 */ /* 0x000fe2000780c0ff */
[----:B0-----:R-:W-:Y:S01]  /*0700*/  IMAD.MOV R12, RZ, RZ, -R9 ;  /* 0x000000ffff0c7224 */ /* 0x001fe200078e0a09 */
[----:B------:R0:W-:Y:S01]  /*0710*/  STL [R1+0x74], R10 ;  /* 0x0000740a01007387 */ /* 0x0001e20000100800 */
[----:B------:R-:W-:Y:S01]  /*0720*/  IMAD.MOV.U32 R4, RZ, RZ, 0x1 ;  /* 0x00000001ff047424 */ /* 0x000fe200078e00ff */
[----:B------:R-:W-:Y:S01]  /*0730*/  ISETP.LT.U32.AND P0, PT, R10, 0x2, !P0 ;  /* 0x000000020a00780c */ /* 0x000fe20004701070 */
[----:B---3--:R-:W-:-:S03]  /*0740*/  IMAD R6, R11, R12, R2 ;  /* 0x0000000c0b067224 */ /* 0x008fc600078e0202 */
[----:B------:R-:W-:Y:S01]  /*0750*/  @P2 LEA.HI R5, R10, R10, RZ, 0x1 ;  /* 0x0000000a0a052211 */ /* 0x000fe200078f08ff */
[----:B------:R-:W2:Y:S02]  /*0760*/  FENCE.VIEW.ASYNC.S ;  /* 0x00000000000073c6 */ /* 0x000ea40000000000 */
[----:B--2---:R0:W2:Y:S01]  /*0770*/  @!UP0 SYNCS.EXCH.64 URZ, [UR6+0x50], UR4 ;  /* 0x00005004063f85b2 */ /* 0x0040a20008000100 */
[----:B------:R-:W-:-:S04]  /*0780*/  @P2 SHF.R.S32.HI R5, RZ, 0x1, R5 ;  /* 0x00000001ff052819 */ /* 0x000fc80000011405 */
[----:B------:R-:W-:Y:S02]  /*0790*/  @P2 ISETP.NE.AND P3, PT, R5, R6, PT ;  /* 0x000000060500220c */ /* 0x000fe40003f65270 */
[----:B------:R-:W-:Y:S02]  /*07a0*/  SEL R5, RZ, 0x1, !P0 ;  /* 0x00000001ff057807 */ /* 0x000fe40004000000 */
[----:B------:R-:W-:Y:S02]  /*07b0*/  @P2 SEL R4, RZ, 0x1, P3 ;  /* 0x00000001ff042807 */ /* 0x000fe40001800000 */
[----:B-1----:R-:W-:Y:S02]  /*07c0*/  ISETP.EQ.U32.AND P5, PT, R7, 0x1, PT ;  /* 0x000000010700780c */ /* 0x002fe40003fa2070 */
[----:B------:R-:W-:Y:S01]  /*07d0*/  LOP3.LUT R4, R4, R5, RZ, 0xc0, !PT ;  /* 0x0000000504047212 */ /* 0x000fe200078ec0ff */
[----:B------:R0:W1:Y:S01]  /*07e0*/  @!UP1 SYNCS.EXCH.64 URZ, [UR6+0x58], UR4 ;  /* 0x00005804063f95b2 */ /* 0x0000620008000100 */
[----:B------:R-:W-:-:S03]  /*07f0*/  NOP ;  /* 0x0000000000007918 */ /* 0x000fc60000000000 */
[----:B------:R0:W-:Y:S06]  /*0800*/  STL [R1+0x70], R4 ;  /* 0x0000700401007387 */ /* 0x0001ec0000100800 */
[----:B--2---:R-:W-:Y:S05]  /*0810*/  @!P5 BRA `(.L_x_3) ;  /* 0x000000000008d947 */ /* 0x004fea0003800000 */
[----:B-1--4-:R-:W-:Y:S01]  /*0820*/  UCGABAR_ARV ;  /* 0x00000000000079c7 */ /* 0x012fe20008000000 */
[----:B------:R-:W-:Y:S05]  /*0830*/  BRA `(.L_x_4) ;  /* 0x0000000000047947 */ /* 0x000fea0003800000 */
.L_x_3:
[----:B-1--4-:R-:W-:Y:S01]  /*0840*/  NOP ;  /* 0x0000000000007918 */ /* 0x012fe20000000000 */
.L_x_4:
[----:B------:R-:W1:Y:S01]  /*0850*/  LDC R3, c[0x0][0x65c] ;  /* 0x00019700ff037b82 */ /* 0x000e620000000800 */
[----:B0-----:R-:W-:Y:S02]  /*0860*/  IMAD.U32 R4, RZ, RZ, UR9 ;  /* 0x00000009ff047e24 */ /* 0x001fe4000f8e00ff */
[----:B------:R-:W-:Y:S01]  /*0870*/  IMAD.MOV.U32 R5, RZ, RZ, RZ ;  /* 0x000000ffff057224 */ /* 0x000fe200078e00ff */
[----:B-1----:R-:W-:-:S13]  /*0880*/  ISETP.NE.AND P4, PT, R3, 0x1, PT ;  /* 0x000000010300780c */ /* 0x002fda0003f85270 */
[----:B------:R-:W0:Y:S01]  /*0890*/  @P4 LDC R7, c[0x0][0x10] ;  /* 0x00000400ff074b82 */ /* 0x000e220000000800 */
[----:B------:R-:W-:Y:S02]  /*08a0*/  @P4 IMAD.MOV.U32 R3, RZ, RZ, RZ ;  /* 0x000000ffff034224 */ /* 0x000fe400078e00ff */
[----:B------:R-:W-:-:S05]  /*08b0*/  @P4 IMAD.MOV.U32 R13, RZ, RZ, RZ ;  /* 0x000000ffff0d4224 */ /* 0x000fca00078e00ff */
[----:B------:R-:W1:Y:S01]  /*08c0*/  @!P4 LDC R9, c[0x0][0xc] ;  /* 0x00000300ff09cb82 */ /* 0x000e620000000800 */
[----:B0-----:R-:W-:-:S04]  /*08d0*/  @P4 IMAD.WIDE.U32 R6, R7, UR9, R2 ;  /* 0x0000000907064c25 */ /* 0x001fc8000f8e0002 */
[----:B------:R-:W-:Y:S02]  /*08e0*/  @P4 IMAD.MOV.U32 R19, RZ, RZ, R6 ;  /* 0x000000ffff134224 */ /* 0x000fe400078e0006 */
[----:B------:R-:W-:Y:S02]  /*08f0*/  @P4 IMAD.IADD R23, R7, 0x1, R13 ;  /* 0x0000000107174824 */ /* 0x000fe400078e020d */
[----:B-1----:R-:W-:-:S04]  /*0900*/  @!P4 IMAD.WIDE.U32 R4, R2, R9, R4 ;  /* 0x000000090204c225 */ /* 0x002fc800078e0004 */
[----:B------:R-:W-:Y:S02]  /*0910*/  @!P4 IMAD.MOV.U32 R19, RZ, RZ, R4 ;  /* 0x000000ffff13c224 */ /* 0x000fe400078e0004 */
[----:B------:R-:W-:-:S03]  /*0920*/  @!P4 IMAD.MOV.U32 R23, RZ, RZ, R5 ;  /* 0x000000ffff17c224 */ /* 0x000fc600078e0005 */
[----:B------:R0:W-:Y:S04]  /*0930*/  STL [R1+0x7c], R19 ;  /* 0x00007c1301007387 */ /* 0x0001e80000100800 */
[----:B------:R0:W-:Y:S01]  /*0940*/  STL [R1+0x78], R23 ;  /* 0x0000781701007387 */ /* 0x0001e20000100800 */
[----:B------:R-:W-:Y:S05]  /*0950*/  @!P5 BRA `(.L_x_5) ;  /* 0x00000000000cd947 */ /* 0x000fea0003800000 */
[----:B------:R-:W-:Y:S01]  /*0960*/  UCGABAR_WAIT ;  /* 0x0000000000007dc7 */ /* 0x000fe20008000000 */
[----:B------:R-:W-:Y:S01]  /*0970*/  CCTL.IVALL ;  /* 0x00000000ff00798f */ /* 0x000fe20002000000 */
[----:B------:R-:W-:Y:S05]  /*0980*/  BRA `(.L_x_6) ;  /* 0x0000000000047947 */ /* 0x000fea0003800000 */
.L_x_5:
[----:B------:R-:W-:Y:S06]  /*0990*/  BAR.SYNC.DEFER_BLOCKING 0x0 ;  /* 0x0000000000007b1d */ /* 0x000fec0000010000 */
.L_x_6:
[----:B------:R-:W-:Y:S05]  /*09a0*/  @!P1 BRA `(.L_x_7) ;  /* 0x000000e400989947 */ /* 0x000fea0003800000 */
[----:B------:R-:W-:-:S06]  /*09b0*/  UISETP.GT.U32.AND UP0, UPT, UR10, 0x1, UPT ;  /* 0x000000010a00788c */ /* 0x000fcc000bf04070 */
[----:B------:R-:W-:-:S13]  /*09c0*/  PLOP3.LUT P0, PT, PT, PT, UP0, 0x80, 0x0 ;  /* 0x000000000000781c */ /* 0x000fda0003f0f008 */
[----:B------:R-:W-:Y:S05]  /*09d0*/  @P0 EXIT ;  /* 0x000000000000094d */ /* 0x000fea0003800000 */
[----:B------:R-:W-:Y:S01]  /*09e0*/  IMAD.MOV.U32 R6, RZ, RZ, -0x1 ;  /* 0xffffffffff067424 */ /* 0x000fe200078e00ff */
[----:B------:R-:W-:Y:S01]  /*09f0*/  ULDC.64 UR4, c[0x0][0x650] ;  /* 0x0001940000047ab9 */ /* 0x000fe20000000a00 */
[----:B------:R-:W-:Y:S01]  /*0a00*/  IMAD.MOV.U32 R5, RZ, RZ, -0x1 ;  /* 0xffffffffff057424 */ /* 0x000fe200078e00ff */
[----:B------:R-:W-:Y:S01]  /*0a10*/  ISETP.GE.U32.AND P0, PT, R19, UR4, PT ;  /* 0x0000000413007c0c */ /* 0x000fe2000bf06070 */
[----:B------:R-:W-:Y:S01]  /*0a20*/  UMOV UR12, 0xffffffff ;  /* 0xffffffff000c7882 */ /* 0x000fe20000000000 */
[----:B------:R1:W-:Y:S01]  /*0a30*/  STL [R1+0x84], R6 ;  /* 0x0000840601007387 */ /* 0x0003e20000100800 */
[----:B------:R-:W-:Y:S02]  /*0a40*/  PRMT R4, RZ, 0x7610, R4 ;  /* 0x00007610ff047816 */ /* 0x000fe40000000004 */
[----:B------:R-:W-:Y:S01]  /*0a50*/  ISETP.GE.U32.AND.EX P0, PT, R23, UR5, PT, P0 ;  /* 0x0000000517007c0c */ /* 0x000fe2000bf06100 */
[----:B------:R1:W-:-:S12]  /*0a60*/  STL [R1+0x80], R5 ;  /* 0x0000800501007387 */ /* 0x0003d80000100800 */
[----:B-1----:R-:W-:Y:S05]  /*0a70*/  @P0 BRA `(.L_x_8) ;  /* 0x0000000400380947 */ /* 0x002fea0003800000 */
[----:B------:R-:W1:Y:S01]  /*0a80*/  LDC.64 R14, c[0x0][0x628] ;  /* 0x00018a00ff0e7b82 */ /* 0x000e620000000a00 */
[----:B------:R-:W-:Y:S02]  /*0a90*/  IMAD.MOV.U32 R4, RZ, RZ, R19 ;  /* 0x000000ffff047224 */ /* 0x000fe400078e0013 */
[----:B------:R-:W-:-:S05]  /*0aa0*/  IMAD.MOV.U32 R5, RZ, RZ, R23 ;  /* 0x000000ffff057224 */ /* 0x000fca00078e0017 */
[----:B------:R-:W2:Y:S08]  /*0ab0*/  LDC R10, c[0x0][0x630] ;  /* 0x00018c00ff0a7b82 */ /* 0x000eb00000000800 */
[----:B------:R-:W3:Y:S01]  /*0ac0*/  LDC.64 R16, c[0x0][0x620] ;  /* 0x00018800ff107b82 */ /* 0x000ee20000000a00 */
[----:B-1----:R-:W-:-:S04]  /*0ad0*/  ISETP.NE.U32.AND P0, PT, R14, RZ, PT ;  /* 0x000000ff0e00720c */ /* 0x002fc80003f05070 */
[----:B------:R-:W-:-:S13]  /*0ae0*/  ISETP.NE.AND.EX P0, PT, R15, RZ, PT, P0 ;  /* 0x000000ff0f00720c */ /* 0x000fda0003f05300 */
[----:B--23--:R-:W-:Y:S05]  /*0af0*/  @!P0 BRA `(.L_x_9) ;  /* 0x0000000000288947 */ /* 0x00cfea0003800000 */
[----:B------:R-:W1:Y:S02]  /*0b00*/  LDC R9, c[0x0][0x634] ;  /* 0x00018d00ff097b82 */ /* 0x000e640000000800 */
[----:B-1----:R-:W-:-:S05]  /*0b10*/  IADD3 R9, P0, R19, R9, RZ ;  /* 0x0000000913097210 */ /* 0x002fca0007f1e0ff */
[----:B------:R-:W-:-:S04]  /*0b20*/  IMAD.X R13, RZ, RZ, R23, P0 ;  /* 0x000000ffff0d7224 */ /* 0x000fc800000e0617 */
[----:B------:R-:W-:-:S04]  /*0b30*/  IMAD.WIDE.U32 R4, R13, R14, RZ ;  /* 0x0000000e0d047225 */ /* 0x000fc800078e00ff */
[----:B------:R-:W-:-:S04]  /*0b40*/  IMAD.WIDE.U32 R6, P0, R9, R15, R4 ;  /* 0x0000000f09067225 */ /* 0x000fc80007800004 */
[----:B------:R-:W-:-:S04]  /*0b50*/  IMAD.WIDE.U32 R4, R9, R14, RZ ;  /* 0x0000000e09047225 */ /* 0x000fc800078e00ff */
[----:B------:R-:W-:Y:S01]  /*0b60*/  IMAD.X R9, RZ, RZ, RZ, P0 ;  /* 0x000000ffff097224 */ /* 0x000fe200000e06ff */
[----:B------:R-:W-:Y:S01]  /*0b70*/  IADD3 RZ, P0, R5, R6, RZ ;  /* 0x0000000605ff7210 */ /* 0x000fe20007f1e0ff */
[----:B------:R-:W-:-:S04]  /*0b80*/  IMAD.MOV.U32 R8, RZ, RZ, R7 ;  /* 0x000000ffff087224 */ /* 0x000fc800078e0007 */
[----:B------:R-:W-:-:S08]  /*0b90*/  IMAD.WIDE.U32.X R4, R13, R15, R8, P0 ;  /* 0x0000000f0d047225 */ /* 0x000fd000000e0408 */
.L_x_9:
[----:B------:R-:W1:Y:S01]  /*0ba0*/  LDC.64 R20, c[0x0][0x640] ;  /* 0x00019000ff147b82 */ /* 0x000e620000000a00 */
[-C--:B------:R-:W-:Y:S01]  /*0bb0*/  SHF.R.U64 R22, R4, R10.reuse, R5 ;  /* 0x0000000a04167219 */ /* 0x080fe20000001205 */
[----:B------:R-:W-:Y:S01]  /*0bc0*/  IMAD.MOV.U32 R4, RZ, RZ, R19 ;  /* 0x000000ffff047224 */ /* 0x000fe200078e0013 */
[----:B------:R-:W-:Y:S01]  /*0bd0*/  SHF.R.U32.HI R3, RZ, R10, R5 ;  /* 0x0000000aff037219 */ /* 0x000fe20000011605 */
[----:B------:R-:W-:Y:S01]  /*0be0*/  IMAD.MOV.U32 R5, RZ, RZ, R23 ;  /* 0x000000ffff057224 */ /* 0x000fe200078e0017 */
[----:B------:R-:W-:Y:S01]  /*0bf0*/  IADD3 R7, P0, RZ, -R22, RZ ;  /* 0x80000016ff077210 */ /* 0x000fe20007f1e0ff */
[----:B0-----:R-:W-:Y:S02]  /*0c00*/  IMAD R23, R11, R12, R2 ;  /* 0x0000000c0b177224 */ /* 0x001fe400078e0202 */
[----:B------:R-:W0:Y:S01]  /*0c10*/  LDC R8, c[0x0][0x618] ;  /* 0x00018600ff087b82 */ /* 0x000e220000000800 */
[----:B------:R-:W-:Y:S02]  /*0c20*/  IMAD.MOV.U32 R11, RZ, RZ, 0x1 ;  /* 0x00000001ff0b7424 */ /* 0x000fe400078e00ff */
[----:B------:R-:W-:-:S02]  /*0c30*/  IMAD.X R3, RZ, RZ, ~R3, P0 ;  /* 0x000000ffff037224 */ /* 0x000fc400000e0e03 */
[----:B------:R-:W-:-:S03]  /*0c40*/  IMAD.WIDE.U32 R4, R7, R16, R4 ;  /* 0x0000001007047225 */ /* 0x000fc600078e0004 */
[----:B------:R-:W2:Y:S01]  /*0c50*/  LDC R14, c[0x0][0x608] ;  /* 0x00018200ff0e7b82 */ /* 0x000ea20000000800 */
[----:B------:R-:W-:-:S04]  /*0c60*/  IMAD R6, R3, R16, RZ ;  /* 0x0000001003067224 */ /* 0x000fc800078e02ff */
[----:B------:R-:W-:-:S03]  /*0c70*/  IMAD R3, R7, R17, R6 ;  /* 0x0000001107037224 */ /* 0x000fc600078e0206 */
[----:B------:R-:W3:Y:S01]  /*0c80*/  LDC R18, c[0x0][0x658] ;  /* 0x00019600ff127b82 */ /* 0x000ee20000000800 */
[----:B------:R-:W-:Y:S01]  /*0c90*/  IMAD.IADD R3, R5, 0x1, R3 ;  /* 0x0000000105037824 */ /* 0x000fe200078e0203 */
[----:B-1----:R-:W-:Y:S01]  /*0ca0*/  ISETP.NE.U32.AND P0, PT, R20, RZ, PT ;  /* 0x000000ff1400720c */ /* 0x002fe20003f05070 */
[----:B------:R-:W-:-:S03]  /*0cb0*/  IMAD.MOV.U32 R5, RZ, RZ, -0x1 ;  /* 0xffffffffff057424 */ /* 0x000fc600078e00ff */
[----:B------:R-:W-:Y:S02]  /*0cc0*/  ISETP.NE.AND.EX P0, PT, R21, RZ, PT, P0 ;  /* 0x000000ff1500720c */ /* 0x000fe40003f05300 */
[----:B------:R-:W1:Y:S01]  /*0cd0*/  LDC R13, c[0x0][0x600] ;  /* 0x00018000ff0d7b82 */ /* 0x000e620000000800 */
[-CC-:B0-----:R-:W-:Y:S02]  /*0ce0*/  SHF.R.U64 R10, R4, R8.reuse, R3.reuse ;  /* 0x00000008040a7219 */ /* 0x181fe40000001203 */
[----:B------:R-:W-:-:S05]  /*0cf0*/  SHF.R.U32.HI R3, RZ, R8, R3 ;  /* 0x00000008ff037219 */ /* 0x000fca0000011603 */
[----:B------:R-:W0:Y:S01]  /*0d00*/  LDC R15, c[0x0][0x648] ;  /* 0x00019200ff0f7b82 */ /* 0x000e220000000800 */
[-CC-:B--2---:R-:W-:Y:S02]  /*0d10*/  SHF.R.U64 R19, R10, R14.reuse, R3.reuse ;  /* 0x0000000e0a137219 */ /* 0x184fe40000001203 */
[----:B------:R-:W-:-:S05]  /*0d20*/  SHF.R.U32.HI R3, RZ, R14, R3 ;  /* 0x0000000eff037219 */ /* 0x000fca0000011603 */
[----:B------:R-:W2:Y:S01]  /*0d30*/  LDC R17, c[0x0][0x638] ;  /* 0x00018e00ff117b82 */ /* 0x000ea20000000800 */
[-C--:B---3--:R-:W-:Y:S02]  /*0d40*/  SHF.L.U32 R2, R5, R18.reuse, RZ ;  /* 0x0000001205027219 */ /* 0x088fe400000006ff */
[--C-:B------:R-:W-:Y:S02]  /*0d50*/  SHF.R.U64 R12, R19, R18, R3.reuse ;  /* 0x00000012130c7219 */ /* 0x100fe40000001203 */
[----:B------:R-:W-:Y:S02]  /*0d60*/  LOP3.LUT R8, RZ, R2, RZ, 0x33, !PT ;  /* 0x00000002ff087212 */ /* 0x000fe400078e33ff */
[----:B------:R-:W-:Y:S01]  /*0d70*/  SHF.R.U32.HI R3, RZ, R18, R3 ;  /* 0x00000012ff037219 */ /* 0x000fe20000011603 */
[----:B------:R-:W3:Y:S01]  /*0d80*/  LDC R16, c[0x0][0x610] ;  /* 0x00018400ff107b82 */ /* 0x000ee20000000800 */
[----:B------:R-:W-:Y:S01]  /*0d90*/  IMAD.MOV.U32 R2, RZ, RZ, R12 ;  /* 0x000000ffff027224 */ /* 0x000fe200078e000c */
[----:B------:R-:W-:Y:S06]  /*0da0*/  @!P0 BRA `(.L_x_10) ;  /* 0x0000000000288947 */ /* 0x000fec0003800000 */
[----:B------:R-:W4:Y:S02]  /*0db0*/  LDC R7, c[0x0][0x64c] ;  /* 0x00019300ff077b82 */ /* 0x000f240000000800 */
[----:B----4-:R-:W-:-:S05]  /*0dc0*/  IADD3 R7, P0, R12, R7, RZ ;  /* 0x000000070c077210 */ /* 0x010fca0007f1e0ff */
        /* <DEDUP_REMOVED lines=8> */
.L_x_10:
[----:B0-----:R-:W-:Y:S01]  /*0e50*/  SHF.R.U64 R4, R2, R15, R3 ;  /* 0x0000000f02047219 */ /* 0x001fe20000001203 */
[----:B-1----:R-:W-:Y:S01]  /*0e60*/  VIADD R5, R13, 0xffffffff ;  /* 0xffffffff0d057836 */ /* 0x002fe20000000000 */
[----:B------:R-:W-:Y:S02]  /*0e70*/  SHF.L.U32 R2, R11, R18, RZ ;  /* 0x000000120b027219 */ /* 0x000fe400000006ff */
[----:B------:R-:W-:Y:S01]  /*0e80*/  LOP3.LUT R3, R19, R8, RZ, 0xc0, !PT ;  /* 0x0000000813037212 */ /* 0x000fe200078ec0ff */
[----:B------:R-:W-:Y:S01]  /*0e90*/  IMAD.MOV R6, RZ, RZ, -R4 ;  /* 0x000000ffff067224 */ /* 0x000fe200078e0a04 */
[----:B------:R-:W-:Y:S02]  /*0ea0*/  SEL R0, R0, R23, !P4 ;  /* 0x0000001700007207 */ /* 0x000fe40006000000 */
[----:B------:R-:W-:Y:S01]  /*0eb0*/  LOP3.LUT R5, R10, R5, RZ, 0xc0, !PT ;  /* 0x000000050a057212 */ /* 0x000fe200078ec0ff */
[----:B------:R-:W-:Y:S01]  /*0ec0*/  IMAD R3, R2, R4, R3 ;  /* 0x0000000402037224 */ /* 0x000fe200078e0203 */
[----:B------:R-:W-:Y:S01]  /*0ed0*/  R2UR UR12, R22 ;  /* 0x00000000160c72ca */ /* 0x000fe200000e0000 */
[----:B--2---:R-:W-:-:S02]  /*0ee0*/  IMAD R2, R6, R17, R12 ;  /* 0x0000001106027224 */ /* 0x004fc400078e020c */
[----:B---3--:R-:W-:Y:S02]  /*0ef0*/  IMAD R0, R3, R16, R0 ;  /* 0x0000001003007224 */ /* 0x008fe400078e0200 */
[----:B------:R-:W-:Y:S02]  /*0f00*/  IMAD R3, R2, R13, R5 ;  /* 0x0000000d02037224 */ /* 0x000fe400078e0205 */
[----:B------:R-:W-:-:S03]  /*0f10*/  IMAD.MOV.U32 R4, RZ, RZ, 0x1 ;  /* 0x00000001ff047424 */ /* 0x000fc600078e00ff */
[----:B------:R-:W-:Y:S02]  /*0f20*/  SEL R2, R3, R0, !P4 ;  /* 0x0000000003027207 */ /* 0x000fe40006000000 */
[----:B------:R-:W-:-:S03]  /*0f30*/  SEL R0, R0, R3, !P4 ;  /* 0x0000000300007207 */ /* 0x000fc60006000000 */
[----:B------:R1:W-:Y:S04]  /*0f40*/  STL [R1+0x80], R2 ;  /* 0x0000800201007387 */ /* 0x0003e80000100800 */
[----:B------:R1:W-:Y:S02]  /*0f50*/  STL [R1+0x84], R0 ;  /* 0x0000840001007387 */ /* 0x0003e40000100800 */
.L_x_8:
[----:B------:R-:W-:-:S08]  /*0f60*/  NOP ;  /* 0x0000000000007918 */ /* 0x000fd00000000000 */
[----:B------:R-:W2:Y:S02]  /*0f70*/  USETMAXREG.TRY_ALLOC.CTAPOOL UP0, 0xe8 ;  /* 0x000000e8000079c8 */ /* 0x000ea40008000600 */
[----:B--2---:R-:W-:-:S13]  /*0f80*/  PLOP3.LUT P0, PT, PT, PT, UP0, 0x80, 0x0 ;  /* 0x000000000000781c */ /* 0x004fda0003f0f008 */
[----:B------:R-:W-:Y:S05]  /*0f90*/  @!P0 BRA `(.L_x_8) ;  /* 0xfffffffc00f08947 */ /* 0x000fea000383ffff */
[----:B------:R-:W-:Y:S01]  /*0fa0*/  ULDC.64 UR4, c[0x0][0x598] ;  /* 0x0001660000047ab9 */ /* 0x000fe20000000a00 */
[----:B------:R-:W-:Y:S01]  /*0fb0*/  ULDC.64 UR14, c[0x0][0x208] ;  /* 0x00008200000e7ab9 */ /* 0x000fe20000000a00 */
[----:B------:R-:W-:-:S04]  /*0fc0*/  ISETP.NE.U32.AND P0, PT, RZ, UR4, PT ;  /* 0x00000004ff007c0c */ /* 0x000fc8000bf05070 */
[----:B------:R-:W-:-:S13]  /*0fd0*/  ISETP.NE.AND.EX P0, PT, RZ, UR5, PT, P0 ;  /* 0x00000005ff007c0c */ /* 0x000fda000bf05300 */
[----:B------:R-:W-:Y:S05]  /*0fe0*/  @!P0 BRA `(.L_x_11) ;  /* 0x0000000000208947 */ /* 0x000fea0003800000 */
[----:B-1----:R-:W1:Y:S02]  /*0ff0*/  LDC.64 R2, c[0x0][0x598] ;  /* 0x00016600ff027b82 */ /* 0x002e640000000a00 */
[----:B-1----:R-:W2:Y:S02]  /*1000*/  LDG.E.64 R2, desc[UR14][R2.64] ;  /* 0x0000000e02027981 */ /* 0x002ea4000c1e1b00 */
[----:B--2---:R-:W-:-:S04]  /*1010*/  ISETP.NE.U32.AND P0, PT, R2, RZ, PT ;  /* 0x000000ff0200720c */ /* 0x004fc80003f05070 */
[----:B------:R-:W-:-:S13]  /*1020*/  ISETP.NE.AND.EX P0, PT, R3, RZ, PT, P0 ;  /* 0x000000ff0300720c */ /* 0x000fda0003f05300 */
[----:B------:R-:W-:Y:S05]  /*1030*/  @!P0 BRA `(.L_x_11) ;  /* 0x00000000000c8947 */ /* 0x000fea0003800000 */
[----:B------:R-:W2:Y:S02]  /*1040*/  LD.E R2, desc[UR14][R2.64] ;  /* 0x0000000e02027980 */ /* 0x000ea4000c101900 */
[----:B--2---:R-:W-:Y:S01]  /*1050*/  R2UR UR20, R2 ;  /* 0x00000000021472ca */ /* 0x004fe200000e0000 */
[----:B------:R-:W-:-:S14]  /*1060*/  BRA `(.L_x_12) ;  /* 0x0000000000247947 */ /* 0x000fdc0003800000 */
.L_x_11:
[----:B------:R-:W-:Y:S02]  /*1070*/  ULDC.64 UR4, c[0x0][0x588] ;  /* 0x0001620000047ab9 */ /* 0x000fe40000000a00 */
[----:B------:R-:W-:-:S04]  /*1080*/  ISETP.NE.U32.AND P0, PT, RZ, UR4, PT ;  /* 0x00000004ff007c0c */ /* 0x000fc8000bf05070 */
[----:B------:R-:W-:-:S13]  /*1090*/  ISETP.NE.AND.EX P0, PT, RZ, UR5, PT, P0 ;  /* 0x00000005ff007c0c */ /* 0x000fda000bf05300 */
[----:B------:R-:W-:Y:S05]  /*10a0*/  @!P0 BRA `(.L_x_13) ;  /* 0x0000000000108947 */ /* 0x000fea0003800000 */
[----:B-1----:R-:W1:Y:S02]  /*10b0*/  LDC.64 R2, c[0x0][0x588] ;  /* 0x00016200ff027b82 */ /* 0x002e640000000a00 */
[----:B-1----:R-:W2:Y:S02]  /*10c0*/  LDG.E R2, desc[UR14][R2.64] ;  /* 0x0000000e02027981 */ /* 0x002ea4000c1e1900 */
[----:B--2---:R-:W-:Y:S01]  /*10d0*/  R2UR UR20, R2 ;  /* 0x00000000021472ca */ /* 0x004fe200000e0000 */
[----:B------:R-:W-:-:S14]  /*10e0*/  BRA `(.L_x_12) ;  /* 0x0000000000047947 */ /* 0x000fdc0003800000 */
.L_x_13:
[----:B------:R-:W-:-:S05]  /*10f0*/  ULDC UR20, c[0x0][0x580] ;  /* 0x0001600000147ab9 */ /* 0x000fca0000000800 */
.L_x_12:
[----:B------:R-:W-:Y:S02]  /*1100*/  ULDC.64 UR4, c[0x0][0x5a0] ;  /* 0x0001680000047ab9 */ /* 0x000fe40000000a00 */
        /* <DEDUP_REMOVED lines=11> */
.L_x_14:
        /* <DEDUP_REMOVED lines=8> */
.L_x_16:
[----:B------:R-:W-:-:S05]  /*1240*/  ULDC UR21, c[0x0][0x584] ;  /* 0x0001610000157ab9 */ /* 0x000fca0000000800 */
.L_x_15:
[----:B------:R-:W-:-:S13]  /*1250*/  LOP3.LUT P0, RZ, R4, 0xff, RZ, 0xc0, !PT ;  /* 0x000000ff04ff7812 */ /* 0x000fda000780c0ff */
[----:B------:R-:W-:Y:S05]  /*1260*/  @!P0 EXIT ;  /* 0x000000000000894d */ /* 0x000fea0003800000 */
[----:B------:R-:W-:Y:S01]  /*1270*/  ULDC UR4, c[0x0][0x28c] ;  /* 0x0000a30000047ab9 */ /* 0x000fe20000000800 */
[----:B------:R-:W-:Y:S02]  /*1280*/  ULOP3.LUT UR22, UR13, 0x1, URZ, 0xfc, !UPT ;  /* 0x000000010d167892 */ /* 0x000fe4000f8efc3f */
[----:B------:R-:W-:-:S04]  /*1290*/  UIADD3 UR4, UR4, 0x7f, URZ ;  /* 0x0000007f04047890 */ /* 0x000fc8000fffe03f */
[----:B------:R-:W-:-:S04]  /*12a0*/  USHF.R.S32.HI UR5, URZ, 0x1f, UR4 ;  /* 0x0000001f3f057899 */ /* 0x000fc80008011404 */
[----:B------:R-:W-:-:S03]  /*12b0*/  ULEA.HI UR5, UR5, UR4, URZ, 0x7 ;  /* 0x0000000405057291 */ /* 0x000fc6000f8f383f */
[----:B------:R-:W-:Y:S01]  /*12c0*/  UMOV UR4, URZ ;  /* 0x0000003f00047c82 */ /* 0x000fe20008000000 */
[----:B------:R-:W-:-:S03]  /*12d0*/  USHF.R.S32.HI UR9, URZ, 0x7, UR5 ;  /* 0x000000073f097899 */ /* 0x000fc60008011405 */
[----:B------:R-:W-:-:S09]  /*12e0*/  UMOV UR5, URZ ;  /* 0x0000003f00057c82 */ /* 0x000fd20008000000 */
.L_x_297:
[----:B-1----:R-:W1:Y:S01]  /*12f0*/  S2R R0, SR_TID.X ;  /* 0x0000000000007919 */ /* 0x002e620000002100 */
[----:B--2---:R-:W2:Y:S01]  /*1300*/  S2UR UR18, SR_CgaCtaId ;  /* 0x00000000001279c3 */ /* 0x004ea20000008800 */
[----:B------:R-:W-:Y:S01]  /*1310*/  UMOV UR17, 0x400 ;  /* 0x0000040000117882 */ /* 0x000fe20000000000 */
[----:B------:R-:W-:Y:S01]  /*1320*/  UMOV UR6, URZ ;  /* 0x0000003f00067c82 */ /* 0x000fe20008000000 */
[----:B------:R-:W-:Y:S01]  /*1330*/  STL [R1+0x6c], RZ ;  /* 0x00006cff01007387 */ /* 0x000fe20000100800 */
[----:B------:R-:W-:Y:S01]  /*1340*/  UMOV UR7, URZ ;  /* 0x0000003f00077c82 */ /* 0x000fe20008000000 */
[----:B------:R-:W-:Y:S01]  /*1350*/  UMOV UR8, URZ ;  /* 0x0000003f00087c82 */ /* 0x000fe20008000000 */
[----:B------:R-:W-:Y:S01]  /*1360*/  UMOV UR23, UR5 ;  /* 0x0000000500177c82 */ /* 0x000fe20008000000 */
[----:B------:R-:W-:Y:S01]  /*1370*/  STL [R1+0x68], RZ ;  /* 0x000068ff01007387 */ /* 0x000fe20000100800 */
[----:B---3--:R-:W3:Y:S01]  /*1380*/  LDC R2, c[0x0][0x28c] ;  /* 0x0000a300ff027b82 */ /* 0x008ee20000000800 */
[----:B------:R-:W-:Y:S01]  /*1390*/  UMOV UR24, UR4 ;  /* 0x0000000400187c82 */ /* 0x000fe20008000000 */
[----:B------:R-:W-:Y:S01]  /*13a0*/  CS2R R4, SRZ ;  /* 0x0000000000047805 */ /* 0x000fe2000001ff00 */
[----:B------:R-:W-:Y:S01]  /*13b0*/  STL [R1+0x64], RZ ;  /* 0x000064ff01007387 */ /* 0x000fe20000100800 */
[----:B------:R-:W-:-:S02]  /*13c0*/  CS2R R6, SRZ ;  /* 0x0000000000067805 */ /* 0x000fc4000001ff00 */
[----:B------:R-:W-:Y:S02]  /*13d0*/  CS2R R8, SRZ ;  /* 0x0000000000087805 */ /* 0x000fe4000001ff00 */
[----:B------:R-:W-:Y:S01]  /*13e0*/  CS2R R10, SRZ ;  /* 0x00000000000a7805 */ /* 0x000fe2000001ff00 */
[----:B------:R-:W-:Y:S01]  /*13f0*/  STL [R1+0x60], RZ ;  /* 0x000060ff01007387 */ /* 0x000fe20000100800 */
[----:B------:R-:W-:Y:S02]  /*1400*/  CS2R R12, SRZ ;  /* 0x00000000000c7805 */ /* 0x000fe4000001ff00 */
[----:B------:R-:W-:Y:S02]  /*1410*/  CS2R R14, SRZ ;  /* 0x00000000000e7805 */ /* 0x000fe4000001ff00 */
[----:B------:R-:W-:Y:S01]  /*1420*/  CS2R R16, SRZ ;  /* 0x0000000000107805 */ /* 0x000fe2000001ff00 */
[----:B------:R-:W-:Y:S01]  /*1430*/  STL [R1+0x5c], RZ ;  /* 0x00005cff01007387 */ /* 0x000fe20000100800 */
[----:B0-----:R-:W-:-:S02]  /*1440*/  CS2R R18, SRZ ;  /* 0x0000000000127805 */ /* 0x001fc4000001ff00 */
[----:B------:R-:W-:Y:S02]  /*1450*/  CS2R R20, SRZ ;  /* 0x0000000000147805 */ /* 0x000fe4000001ff00 */
[----:B------:R-:W-:Y:S01]  /*1460*/  CS2R R22, SRZ ;  /* 0x0000000000167805 */ /* 0x000fe2000001ff00 */
[----:B------:R-:W-:Y:S01]  /*1470*/  STL [R1+0x58], RZ ;  /* 0x000058ff01007387 */ /* 0x000fe20000100800 */
[----:B------:R-:W-:Y:S02]  /*1480*/  CS2R R152, SRZ ;  /* 0x0000000000987805 */ /* 0x000fe4000001ff00 */
[----:B------:R-:W-:Y:S02]  /*1490*/  CS2R R154, SRZ ;  /* 0x00000000009a7805 */ /* 0x000fe4000001ff00 */
[----:B------:R-:W-:Y:S01]  /*14a0*/  CS2R R156, SRZ ;  /* 0x00000000009c7805 */ /* 0x000fe2000001ff00 */
[----:B------:R-:W-:Y:S01]  /*14b0*/  STL [R1+0x54], RZ ;  /* 0x000054ff01007387 */ /* 0x000fe20000100800 */
[----:B------:R-:W-:-:S02]  /*14c0*/  CS2R R158, SRZ ;  /* 0x00000000009e7805 */ /* 0x000fc4000001ff00 */
[----:B------:R-:W-:Y:S02]  /*14d0*/  CS2R R160, SRZ ;  /* 0x0000000000a07805 */ /* 0x000fe4000001ff00 */
[----:B------:R-:W-:Y:S02]  /*14e0*/  CS2R R162, SRZ ;  /* 0x0000000000a27805 */ /* 0x000fe4000001ff00 */
[----:B-1----:R-:W-:Y:S01]  /*14f0*/  LOP3.LUT R0, R0, 0x80, RZ, 0xc0, !PT ;  /* 0x0000008000007812 */ /* 0x002fe200078ec0ff */
[----:B------:R-:W-:Y:S01]  /*1500*/  STL [R1+0x50], RZ ;  /* 0x000050ff01007387 */ /* 0x000fe20000100800 */
[----:B---3--:R-:W-:Y:S02]  /*1510*/  ISETP.GE.AND P0, PT, R2, 0x1, PT ;  /* 0x000000010200780c */ /* 0x008fe40003f06270 */
[----:B------:R-:W-:Y:S02]  /*1520*/  CS2R R2, SRZ ;  /* 0x0000000000027805 */ /* 0x000fe4000001ff00 */
[----:B------:R-:W-:Y:S01]  /*1530*/  SHF.R.U32.HI R0, RZ, 0x7, R0 ;  /* 0x00000007ff007819 */ /* 0x000fe20000011600 */
        /* <DEDUP_REMOVED lines=8> */
[----:B------:R-:W0:Y:S01]  /*15c0*/  SHFL.IDX PT, R0, R0, RZ, 0x1f ;  /* 0x00001fff00007589 */ /* 0x000e2200000e0000 */
[----:B------:R-:W-:-:S02]  /*15d0*/  CS2R R176, SRZ ;  /* 0x0000000000b07805 */ /* 0x000fc4000001ff00 */
[----:B------:R-:W-:Y:S02]  /*15e0*/  CS2R R178, SRZ ;  /* 0x0000000000b27805 */ /* 0x000fe4000001ff00 */
[----:B------:R-:W-:Y:S01]  /*15f0*/  CS2R R180, SRZ ;  /* 0x0000000000b47805 */ /* 0x000fe2000001ff00 */
[----:B------:R1:W-:Y:S01]  /*1600*/  STL [R1+0x44], RZ ;  /* 0x000044ff01007387 */ /* 0x0003e20000100800 */
[----:B------:R-:W-:Y:S02]  /*1610*/  CS2R R182, SRZ ;  /* 0x0000000000b67805 */ /* 0x000fe4000001ff00 */
[----:B------:R-:W-:Y:S02]  /*1620*/  CS2R R184, SRZ ;  /* 0x0000000000b87805 */ /* 0x000fe4000001ff00 */
[----:B------:R-:W-:Y:S01]  /*1630*/  CS2R R186, SRZ ;  /* 0x0000000000ba7805 */ /* 0x000fe2000001ff00 */
[----:B------:R1:W-:Y:S01]  /*1640*/  STL [R1+0x40], RZ ;  /* 0x000040ff01007387 */ /* 0x0003e20000100800 */
        /* <DEDUP_REMOVED lines=14> */
[----:B------:R-:W-:Y:S02]  /*1730*/  CS2R R210, SRZ ;  /* 0x0000000000d27805 */ /* 0x000fe4000001ff00 */
[----:B0-----:R-:W-:Y:S01]  /*1740*/  R2UR UR10, R0 ;  /* 0x00000000000a72ca */ /* 0x001fe200000e0000 */
[----:B------:R1:W-:Y:S01]  /*1750*/  STL [R1+0x30], RZ ;  /* 0x000030ff01007387 */ /* 0x0003e20000100800 */
[----:B------:R-:W-:Y:S01]  /*1760*/  IMAD.MOV.U32 R0, RZ, RZ, RZ ;  /* 0x000000ffff007224 */ /* 0x000fe200078e00ff */
[----:B------:R-:W-:-:S02]  /*1770*/  CS2R R212, SRZ ;  /* 0x0000000000d47805 */ /* 0x000fc4000001ff00 */
[----:B------:R-:W-:Y:S01]  /*1780*/  CS2R R214, SRZ ;  /* 0x0000000000d67805 */ /* 0x000fe2000001ff00 */
[----:B------:R1:W-:Y:S01]  /*1790*/  STL [R1+0x2c], RZ ;  /* 0x00002cff01007387 */ /* 0x0003e20000100800 */
[----:B------:R-:W-:Y:S02]  /*17a0*/  CS2R R216, SRZ ;  /* 0x0000000000d87805 */ /* 0x000fe4000001ff00 */
[----:B------:R-:W-:Y:S02]  /*17b0*/  CS2R R218, SRZ ;  /* 0x0000000000da7805 */ /* 0x000fe4000001ff00 */
[----:B------:R-:W-:Y:S01]  /*17c0*/  CS2R R220, SRZ ;  /* 0x0000000000dc7805 */ /* 0x000fe2000001ff00 */
[----:B------:R1:W-:Y:S01]  /*17d0*/  STL [R1+0x28], RZ ;  /* 0x000028ff01007387 */ /* 0x0003e20000100800 */
[----:B------:R-:W-:Y:S02]  /*17e0*/  CS2R R222, SRZ ;  /* 0x0000000000de7805 */ /* 0x000fe4000001ff00 */
[----:B------:R-:W-:-:S02]  /*17f0*/  CS2R R224, SRZ ;  /* 0x0000000000e07805 */ /* 0x000fc4000001ff00 */
[----:B------:R-:W-:Y:S01]  /*1800*/  CS2R R226, SRZ ;  /* 0x0000000000e27805 */ /* 0x000fe2000001ff00 */
[----:B------:R1:W-:Y:S01]  /*1810*/  STL [R1+0x24], RZ ;  /* 0x000024ff01007387 */ /* 0x0003e20000100800 */
[----:B------:R-:W-:Y:S01]  /*1820*/  ULEA.HI UR11, UR10, UR10, URZ, 0x1 ;  /* 0x0000000a0a0b7291 */ /* 0x000fe2000f8f083f */
[----:B------:R-:W-:Y:S01]  /*1830*/  IMAD.MOV.U32 R228, RZ, RZ, RZ ;  /* 0x000000ffffe47224 */ /* 0x000fe200078e00ff */
[----:B------:R-:W-:Y:S01]  /*1840*/  CS2R R88, SRZ ;  /* 0x0000000000587805 */ /* 0x000fe2000001ff00 */
[----:B------:R1:W-:Y:S01]  /*1850*/  STL [R1+0x20], RZ ;  /* 0x000020ff01007387 */ /* 0x0003e20000100800 */
[----:B------:R-:W-:Y:S01]  /*1860*/  ULOP3.LUT UR16, UR11, 0x7fffe, URZ, 0xc0, !UPT ;  /* 0x0007fffe0b107892 */ /* 0x000fe2000f8ec03f */
[----:B------:R-:W-:Y:S01]  /*1870*/  CS2R R90, SRZ ;  /* 0x00000000005a7805 */ /* 0x000fe2000001ff00 */
[----:B--2---:R-:W-:Y:S01]  /*1880*/  ULEA UR11, UR18, UR17, 0x18 ;  /* 0x00000011120b7291 */ /* 0x004fe2000f8ec03f */
[----:B------:R1:W-:Y:S01]  /*1890*/  STL [R1+0x1c], RZ ;  /* 0x00001cff01007387 */ /* 0x0003e20000100800 */
[----:B------:R-:W-:Y:S01]  /*18a0*/  UIADD3 UR16, UR10, -UR16, URZ ;  /* 0x800000100a107290 */ /* 0x000fe2000fffe03f */
[----:B------:R-:W-:-:S02]  /*18b0*/  CS2R R92, SRZ ;  /* 0x00000000005c7805 */ /* 0x000fc4000001ff00 */
[----:B------:R-:W-:Y:S01]  /*18c0*/  CS2R R94, SRZ ;  /* 0x00000000005e7805 */ /* 0x000fe2000001ff00 */
[----:B------:R1:W-:Y:S01]  /*18d0*/  STL [R1+0x18], RZ ;  /* 0x000018ff01007387 */ /* 0x0003e20000100800 */
[----:B------:R-:W-:Y:S01]  /*18e0*/  ULEA UR16, UR16, UR11, 0xd ;  /* 0x0000000b10107291 */ /* 0x000fe2000f8e683f */
[----:B------:R-:W-:Y:S02]  /*18f0*/  CS2R R96, SRZ ;  /* 0x0000000000607805 */ /* 0x000fe4000001ff00 */
[----:B------:R-:W-:Y:S01]  /*1900*/  CS2R R98, SRZ ;  /* 0x0000000000627805 */ /* 0x000fe2000001ff00 */
[----:B------:R1:W-:Y:S01]  /*1910*/  STL [R1+0x14], RZ ;  /* 0x000014ff01007387 */ /* 0x0003e20000100800 */
[----:B------:R-:W-:Y:S01]  /*1920*/  UIADD3 UR16, UR16, 0x100, URZ ;  /* 0x0000010010107890 */ /* 0x000fe2000fffe03f */
[----:B------:R-:W-:Y:S02]  /*1930*/  CS2R R100, SRZ ;  /* 0x0000000000647805 */ /* 0x000fe4000001ff00 */
[----:B------:R-:W-:Y:S01]  /*1940*/  CS2R R102, SRZ ;  /* 0x0000000000667805 */ /* 0x000fe2000001ff00 */
[----:B------:R1:W-:Y:S01]  /*1950*/  STL [R1+0x10], RZ ;  /* 0x000010ff01007387 */ /* 0x0003e20000100800 */
[----:B------:R-:W-:Y:S01]  /*1960*/  USHF.R.U32.HI UR10, URZ, 0x4, UR16 ;  /* 0x000000043f0a7899 */ /* 0x000fe20008011610 */
[----:B------:R-:W-:-:S02]  /*1970*/  CS2R R104, SRZ ;  /* 0x0000000000687805 */ /* 0x000fc4000001ff00 */
[----:B------:R-:W-:Y:S01]  /*1980*/  CS2R R106, SRZ ;  /* 0x00000000006a7805 */ /* 0x000fe2000001ff00 */
[----:B------:R1:W-:Y:S01]  /*1990*/  STL [R1+0xc], RZ ;  /* 0x00000cff01007387 */ /* 0x0003e20000100800 */
[----:B------:R-:W-:Y:S01]  /*19a0*/  ULOP3.LUT UR10, UR10, 0x3fff, URZ, 0xc0, !UPT ;  /* 0x00003fff0a0a7892 */ /* 0x000fe2000f8ec03f */
        /* <DEDUP_REMOVED lines=10> */
[----:B------:R1:W-:Y:S01]  /*1a50*/  STL [R1], RZ ;  /* 0x000000ff01007387 */ /* 0x0003e20000100800 */
[----:B------:R-:W-:Y:S02]  /*1a60*/  CS2R R124, SRZ ;  /* 0x00000000007c7805 */ /* 0x000fe4000001ff00 */
[----:B------:R-:W-:Y:S02]  /*1a70*/  CS2R R126, SRZ ;  /* 0x00000000007e7805 */ /* 0x000fe4000001ff00 */
[----:B------:R-:W-:Y:S02]  /*1a80*/  CS2R R128, SRZ ;  /* 0x0000000000807805 */ /* 0x000fe4000001ff00 */
[----:B------:R-:W-:-:S02]  /*1a90*/  CS2R R130, SRZ ;  /* 0x0000000000827805 */ /* 0x000fc4000001ff00 */
[----:B------:R-:W-:Y:S02]  /*1aa0*/  CS2R R132, SRZ ;  /* 0x0000000000847805 */ /* 0x000fe4000001ff00 */
[----:B------:R-:W-:Y:S02]  /*1ab0*/  CS2R R134, SRZ ;  /* 0x0000000000867805 */ /* 0x000fe4000001ff00 */
        /* <DEDUP_REMOVED lines=9> */
[----:B----4-:R-:W-:-:S02]  /*1b50*/  CS2R R26, SRZ ;  /* 0x00000000001a7805 */ /* 0x010fc4000001ff00 */
        /* <DEDUP_REMOVED lines=29> */
[----:B------:R-:W-:Y:S01]  /*1d30*/  CS2R R86, SRZ ;  /* 0x0000000000567805 */ /* 0x000fe2000001ff00 */
[----:B-1----:R-:W-:Y:S06]  /*1d40*/  @!P0 BRA `(.L_x_17) ;  /* 0x0000001000c08947 */ /* 0x002fec0003800000 */
[----:B------:R-:W-:-:S06]  /*1d50*/  UISETP.NE.AND UP0, UPT, UR22, 0x3, UPT ;  /* 0x000000031600788c */ /* 0x000fcc000bf05270 */
[----:B------:R-:W-:-:S13]  /*1d60*/  PLOP3.LUT P1, PT, PT, PT, UP0, 0x80, 0x0 ;  /* 0x000000000000781c */ /* 0x000fda0003f2f008 */
[----:B------:R-:W-:Y:S05]  /*1d70*/  @!P1 BRA `(.L_x_18) ;  /* 0x0000000000049947 */ /* 0x000fea0003800000 */
[----:B------:R-:W-:Y:S01]  /*1d80*/  BPT.TRAP 0x1 ;  /* 0x000000040000795c */ /* 0x000fe20000300000 */
.L_x_18:
[----:B------:R-:W-:Y:S01]  /*1d90*/  ULEA UR6, UR5, UR11, 0x3 ;  /* 0x0000000b05067291 */ /* 0x000fe2000f8e183f */
[----:B------:R-:W-:-:S05]  /*1da0*/  IMAD.U32 R0, RZ, RZ, UR4 ;  /* 0x00000004ff007e24 */ /* 0x000fca000f8e00ff */
[----:B------:R-:W-:-:S04]  /*1db0*/  SHF.L.U32 R0, R0, 0x1f, RZ ;  /* 0x0000001f00007819 */ /* 0x000fc800000006ff */
[----:B------:R0:W1:Y:S01]  /*1dc0*/  SYNCS.PHASECHK.TRANS64.TRYWAIT P0, [UR6], R0 ;  /* 0x00000000ff0075a7 */ /* 0x0000620008000146 */
[----:B------:R-:W-:Y:S05]  /*1dd0*/  @!P1 BRA `(.L_x_19) ;  /* 0x0000000000049947 */ /* 0x000fea0003800000 */
[----:B------:R-:W-:Y:S01]  /*1de0*/  BPT.TRAP 0x1 ;  /* 0x000000040000795c */ /* 0x000fe20000300000 */
.L_x_19:
[----:B-1----:R-:W-:Y:S05]  /*1df0*/  @P0 BRA `(.L_x_20) ;  /* 0x0000000000080947 */ /* 0x002fea0003800000 */
[----:B------:R-:W1:Y:S02]  /*1e00*/  SYNCS.PHASECHK.TRANS64.TRYWAIT P0, [UR6], R0 ;  /* 0x00000000ff0075a7 */ /* 0x000e640008000146 */
[----:B-1----:R-:W-:Y:S05]  /*1e10*/  @!P0 BRA `(.L_x_21) ;  /* 0x000000e800188947 */ /* 0x002fea0003800000 */
.L_x_20:
[----:B------:R-:W-:Y:S01]  /*1e20*/  UIADD3 UR6, UR11, 0x20100, URZ ;  /* 0x000201000b067890 */ /* 0x000fe2000fffe03f */
[----:B------:R-:W-:Y:S01]  /*1e30*/  WARPGROUP.ARRIVE ;  /* 0x00000000000079c5 */ /* 0x000fe20000000000 */
[----:B------:R-:W-:Y:S01]  /*1e40*/  ULOP3.LUT UR7, UR10, 0x10000, URZ, 0xfc, !UPT ;  /* 0x000100000a077892 */ /* 0x000fe2000f8efc3f */
[----:B------:R2:W-:Y:S01]  /*1e50*/  STL [R1+0x6c], RZ ;  /* 0x00006cff01007387 */ /* 0x0005e20000100800 */
[----:B------:R-:W-:Y:S01]  /*1e60*/  USHF.R.U32.HI UR6, URZ, 0x4, UR6 ;  /* 0x000000043f067899 */ /* 0x000fe20008011606 */
[----:B01----:R-:W-:Y:S01]  /*1e70*/  IMAD.MOV.U32 R0, RZ, RZ, RZ ;  /* 0x000000ffff007224 */ /* 0x003fe200078e00ff */
[----:B------:R-:W-:Y:S01]  /*1e80*/  ULEA UR7, UR5, UR7, 0xb ;  /* 0x0000000705077291 */ /* 0x000fe2000f8e583f */
[----:B------:R2:W-:Y:S01]  /*1e90*/  STL [R1+0x68], RZ ;  /* 0x000068ff01007387 */ /* 0x0005e20000100800 */
[----:B------:R-:W-:Y:S01]  /*1ea0*/  ULOP3.LUT UR6, UR6, 0x3fff, URZ, 0xc0, !UPT ;  /* 0x00003fff06067892 */ /* 0x000fe2000f8ec03f */
[----:B------:R-:W-:Y:S01]  /*1eb0*/  CS2R R2, SRZ ;  /* 0x0000000000027805 */ /* 0x000fe2000001ff00 */
[----:B------:R-:W-:Y:S01]  /*1ec0*/  UMOV UR17, 0x40000040 ;  /* 0x4000004000117882 */ /* 0x000fe20000000000 */
[----:B------:R-:W-:Y:S01]  /*1ed0*/  UMOV UR19, 0x40000040 ;  /* 0x4000004000137882 */ /* 0x000fe20000000000 */
[----:B------:R-:W-:Y:S01]  /*1ee0*/  ULOP3.LUT UR6, UR6, 0x10000, URZ, 0xfc, !UPT ;  /* 0x0001000006067892 */ /* 0x000fe2000f8efc3f */
[----:B------:R2:W-:Y:S01]  /*1ef0*/  STL [R1+0x64], RZ ;  /* 0x000064ff01007387 */ /* 0x0005e20000100800 */
[----:B------:R-:W-:Y:S01]  /*1f00*/  UMOV UR16, UR7 ;  /* 0x0000000700107c82 */ /* 0x000fe20008000000 */
[----:B------:R-:W-:Y:S01]  /*1f10*/  CS2R R4, SRZ ;  /* 0x0000000000047805 */ /* 0x000fe2000001ff00 */
[----:B------:R-:W-:Y:S01]  /*1f20*/  ULEA UR8, UR5, UR6, 0xa ;  /* 0x0000000605087291 */ /* 0x000fe2000f8e503f */
[----:B------:R2:W-:Y:S01]  /*1f30*/  STL [R1+0x60], RZ ;  /* 0x000060ff01007387 */ /* 0x0005e20000100800 */
[----:B------:R-:W-:Y:S01]  /*1f40*/  CS2R R6, SRZ ;  /* 0x0000000000067805 */ /* 0x000fe2000001ff00 */
[----:B------:R-:W-:Y:S01]  /*1f50*/  UMOV UR6, 0x4 ;  /* 0x0000000400067882 */ /* 0x000fe20000000000 */
[----:B------:R-:W-:Y:S01]  /*1f60*/  CS2R R8, SRZ ;  /* 0x0000000000087805 */ /* 0x000fe2000001ff00 */
[----:B------:R2:W-:Y:S01]  /*1f70*/  STL [R1+0x5c], RZ ;  /* 0x00005cff01007387 */ /* 0x0005e20000100800 */
[----:B------:R-:W-:Y:S01]  /*1f80*/  CS2R R10, SRZ ;  /* 0x00000000000a7805 */ /* 0x000fe2000001ff00 */
[----:B------:R-:W-:Y:S01]  /*1f90*/  UMOV UR18, UR8 ;  /* 0x0000000800127c82 */ /* 0x000fe20008000000 */
[----:B------:R-:W-:Y:S01]  /*1fa0*/  CS2R R12, SRZ ;  /* 0x00000000000c7805 */ /* 0x000fe2000001ff00 */
[----:B------:R-:W-:Y:S01]  /*1fb0*/  QGMMA.64x128x32.F32.E4M3.E4M3 R88, gdesc[UR16], RZ, !UPT ;  /* 0x01e00000105879f3 */ /* 0x000fe2000c7008ff */
[----:B------:R-:W-:Y:S01]  /*1fc0*/  UIADD3 UR16, UR7, 0x400, URZ ;  /* 0x0000040007107890 */ /* 0x000fe2000fffe03f */
[----:B------:R2:W-:Y:S01]  /*1fd0*/  STL [R1+0x58], RZ ;  /* 0x000058ff01007387 */ /* 0x0005e20000100800 */
[----:B------:R-:W-:Y:S01]  /*1fe0*/  UMOV UR17, 0x40000040 ;  /* 0x4000004000117882 */ /* 0x000fe20000000000 */
[----:B------:R-:W-:-:S02]  /*1ff0*/  CS2R R14, SRZ ;  /* 0x00000000000e7805 */ /* 0x000fc4000001ff00 */
[----:B------:R-:W-:Y:S01]  /*2000*/  CS2R R16, SRZ ;  /* 0x0000000000107805 */ /* 0x000fe2000001ff00 */
[----:B------:R2:W-:Y:S01]  /*2010*/  STL [R1+0x54], RZ ;  /* 0x000054ff01007387 */ /* 0x0005e20000100800 */
[----:B------:R-:W-:Y:S02]  /*2020*/  CS2R R18, SRZ ;  /* 0x0000000000127805 */ /* 0x000fe4000001ff00 */
[----:B------:R-:W-:Y:S02]  /*2030*/  CS2R R20, SRZ ;  /* 0x0000000000147805 */ /* 0x000fe4000001ff00 */
[----:B------:R-:W-:Y:S01]  /*2040*/  CS2R R22, SRZ ;  /* 0x0000000000167805 */ /* 0x000fe2000001ff00 */
[----:B------:R2:W-:Y:S01]  /*2050*/  STL [R1+0x50], RZ ;  /* 0x000050ff01007387 */ /* 0x0005e20000100800 */
[----:B------:R-:W-:Y:S01]  /*2060*/  CS2R R152, SRZ ;  /* 0x0000000000987805 */ /* 0x000fe2000001ff00 */
[----:B------:R-:W-:Y:S01]  /*2070*/  QGMMA.64x128x32.F32.E4M3.E4M3 R24, gdesc[UR16], RZ, !UPT ;  /* 0x01e00000101879f3 */ /* 0x000fe2000c7008ff */
[----:B------:R-:W-:Y:S01]  /*2080*/  UIADD3 UR16, UR7, 0x2, URZ ;  /* 0x0000000207107890 */ /* 0x000fe2000fffe03f */
[----:B------:R2:W-:Y:S01]  /*2090*/  STL [R1+0x4c], RZ ;  /* 0x00004cff01007387 */ /* 0x0005e20000100800 */
[----:B------:R-:W-:Y:S01]  /*20a0*/  UIADD3 UR18, UR8, 0x2, URZ ;  /* 0x0000000208127890 */ /* 0x000fe2000fffe03f */
[----:B------:R-:W-:Y:S01]  /*20b0*/  CS2R R154, SRZ ;  /* 0x00000000009a7805 */ /* 0x000fe2000001ff00 */
[----:B------:R-:W-:Y:S01]  /*20c0*/  UMOV UR17, 0x40000040 ;  /* 0x4000004000117882 */ /* 0x000fe20000000000 */
[----:B------:R-:W-:Y:S01]  /*20d0*/  UMOV UR19, 0x40000040 ;  /* 0x4000004000137882 */ /* 0x000fe20000000000 */
        /* <DEDUP_REMOVED lines=49> */
[----:B------:R-:W-:-:S03]  /*23f0*/  IMAD.MOV.U32 R228, RZ, RZ, RZ ;  /* 0x000000ffffe47224 */ /* 0x000fc600078e00ff */
[----:B------:R2:W-:Y:S04]  /*2400*/  STL [R1+0x14], RZ ;  /* 0x000014ff01007387 */ /* 0x0005e80000100800 */
[----:B------:R2:W-:Y:S04]  /*2410*/  STL [R1+0x10], RZ ;  /* 0x000010ff01007387 */ /* 0x0005e80000100800 */
[----:B------:R2:W-:Y:S04]  /*2420*/  STL [R1+0xc], RZ ;  /* 0x00000cff01007387 */ /* 0x0005e80000100800 */
[----:B------:R2:W-:Y:S04]  /*2430*/  STL [R1+0x8], RZ ;  /* 0x000008ff01007387 */ /* 0x0005e80000100800 */
[----:B------:R2:W-:Y:S04]  /*2440*/  STL [R1+0x4], RZ ;  /* 0x000004ff01007387 */ /* 0x0005e80000100800 */
[----:B------:R2:W-:Y:S01]  /*2450*/  STL [R1], RZ ;  /* 0x000000ff01007387 */ /* 0x0005e20000100800 */
[----:B------:R-:W-:Y:S01]  /*2460*/  QGMMA.64x128x32.F32.E4M3.E4M3 R88, gdesc[UR16], R88 ;  /* 0x01e00000105879f3 */ /* 0x000fe20008700858 */
[----:B------:R-:W-:Y:S01]  /*2470*/  UIADD3 UR16, UR7, 0x402, URZ ;  /* 0x0000040207107890 */ /* 0x000fe2000fffe03f */
[----:B------:R-:W-:-:S10]  /*2480*/  UMOV UR17, 0x40000040 ;  /* 0x4000004000117882 */ /* 0x000fd40000000000 */
[----:B------:R-:W-:Y:S01]  /*2490*/  QGMMA.64x128x32.F32.E4M3.E4M3 R24, gdesc[UR16], R24 ;  /* 0x01e00000101879f3 */ /* 0x000fe20008700818 */
[----:B------:R-:W-:Y:S02]  /*24a0*/  UIADD3 UR16, UR7, 0x4, URZ ;  /* 0x0000000407107890 */ /* 0x000fe4000fffe03f */
[----:B------:R-:W-:Y:S01]  /*24b0*/  UIADD3 UR18, UR8, 0x4, URZ ;  /* 0x0000000408127890 */ /* 0x000fe2000fffe03f */
[----:B------:R-:W-:Y:S01]  /*24c0*/  UMOV UR17, 0x40000040 ;  /* 0x4000004000117882 */ /* 0x000fe20000000000 */
[----:B------:R-:W-:-:S07]  /*24d0*/  UMOV UR19, 0x40000040 ;  /* 0x4000004000137882 */ /* 0x000fce0000000000 */
        /* <DEDUP_REMOVED lines=10> */
[----:B------:R-:W-:Y:S02]  /*2580*/  UMOV UR17, 0x40000040 ;  /* 0x4000004000117882 */ /* 0x000fe40000000000 */
[----:B------:R-:W-:Y:S02]  /*2590*/  ULDC UR7, c[0x0][0x50c] ;  /* 0x0001430000077ab9 */ /* 0x000fe40000000800 */
[----:B------:R-:W-:-:S04]  /*25a0*/  UISETP.NE.AND UP0, UPT, UR7, 0x4, UPT ;  /* 0x000000040700788c */ /* 0x000fc8000bf05270 */
[----:B------:R-:W-:Y:S02]  /*25b0*/  USEL UR7, URZ, 0x1, UP0 ;  /* 0x000000013f077887 */ /* 0x000fe40008000000 */
[----:B------:R-:W-:Y:S04]  /*25c0*/  QGMMA.64x128x32.F32.E4M3.E4M3 R24, gdesc[UR16], R24, gsb0 ;  /* 0x01e00000101879f3 */ /* 0x000fe80008000818 */
[----:B------:R-:W-:-:S13]  /*25d0*/  ISETP.NE.AND P0, PT, RZ, UR7, PT ;  /* 0x00000007ff007c0c */ /* 0x000fda000bf05270 */
[----:B--2---:R-:W-:Y:S05]  /*25e0*/  @!P0 BRA `(.L_x_22) ;  /* 0x0000000800808947 */ /* 0x004fea0003800000 */
[----:B------:R-:W-:Y:S02]  /*25f0*/  WARPGROUP.DEPBAR.LE gsb0, 0x0 ;  /* 0x00008000000079c5 */ /* 0x000fe40000010000 */
[----:B------:R-:W-:-:S01]  /*2600*/  FADD R227, RZ, R89 ;  /* 0x00000059ffe37221 */ /* 0x000fc20000000000 */
[----:B------:R-:W-:Y:S01]  /*2610*/  FADD R228, RZ, R88 ;  /* 0x00000058ffe47221 */ /* 0x000fe20000000000 */
[----:B------:R-:W-:-:S01]  /*2620*/  FADD R226, RZ, R90 ;  /* 0x0000005affe27221 */ /* 0x000fc20000000000 */
[----:B------:R-:W-:Y:S01]  /*2630*/  FADD R225, RZ, R91 ;  /* 0x0000005bffe17221 */ /* 0x000fe20000000000 */
[----:B------:R-:W-:-:S01]  /*2640*/  FADD R224, RZ, R92 ;  /* 0x0000005cffe07221 */ /* 0x000fc20000000000 */
[----:B------:R0:W-:Y:S01]  /*2650*/  STL [R1+0x88], R227 ;  /* 0x000088e301007387 */ /* 0x0001e20000100800 */
[----:B------:R-:W-:-:S01]  /*2660*/  FADD R223, RZ, R93 ;  /* 0x0000005dffdf7221 */ /* 0x000fc20000000000 */
[----:B------:R-:W-:Y:S01]  /*2670*/  FADD R222, RZ, R94 ;  /* 0x0000005effde7221 */ /* 0x000fe20000000000 */
[----:B------:R-:W-:-:S01]  /*2680*/  FADD R221, RZ, R95 ;  /* 0x0000005fffdd7221 */ /* 0x000fc20000000000 */
[----:B------:R-:W-:Y:S01]  /*2690*/  FADD R220, RZ, R96 ;  /* 0x00000060ffdc7221 */ /* 0x000fe20000000000 */
[----:B------:R-:W-:-:S01]  /*26a0*/  FADD R219, RZ, R97 ;  /* 0x00000061ffdb7221 */ /* 0x000fc20000000000 */
[----:B------:R-:W-:Y:S01]  /*26b0*/  FADD R218, RZ, R98 ;  /* 0x00000062ffda7221 */ /* 0x000fe20000000000 */
[----:B------:R-:W-:-:S01]  /*26c0*/  FADD R217, RZ, R99 ;  /* 0x00000063ffd97221 */ /* 0x000fc20000000000 */
[----:B------:R-:W-:Y:S01]  /*26d0*/  FADD R216, RZ, R100 ;  /* 0x00000064ffd87221 */ /* 0x000fe20000000000 */
[----:B------:R-:W-:-:S01]  /*26e0*/  FADD R215, RZ, R101 ;  /* 0x00000065ffd77221 */ /* 0x000fc20000000000 */
[----:B0-----:R-:W-:Y:S01]  /*26f0*/  FADD R227, RZ, R60 ;  /* 0x0000003cffe37221 */ /* 0x001fe20000000000 */
[----:B------:R-:W-:-:S01]  /*2700*/  FADD R214, RZ, R102 ;  /* 0x00000066ffd67221 */ /* 0x000fc20000000000 */
[----:B------:R-:W-:Y:S01]  /*2710*/  FADD R213, RZ, R103 ;  /* 0x00000067ffd57221 */ /* 0x000fe20000000000 */
[----:B------:R-:W-:-:S01]  /*2720*/  FADD R212, RZ, R104 ;  /* 0x00000068ffd47221 */ /* 0x000fc20000000000 */
[----:B------:R-:W-:Y:S01]  /*2730*/  FADD R211, RZ, R105 ;  /* 0x00000069ffd37221 */ /* 0x000fe20000000000 */
[----:B------:R0:W-:Y:S01]  /*2740*/  STL [R1], R227 ;  /* 0x000000e301007387 */ /* 0x0001e20000100800 */
        /* <DEDUP_REMOVED lines=94> */
[----:B0-----:R-:W-:-:S05]  /*2d30*/  FADD R227, RZ, R67 ;  /* 0x00000043ffe37221 */ /* 0x001fca0000000000 */
[----:B------:R0:W-:Y:S02]  /*2d40*/  STL [R1+0x1c], R227 ;  /* 0x00001ce301007387 */ /* 0x0001e40000100800 */
        /* <DEDUP_REMOVED lines=39> */
[----:B------:R0:W-:Y:S04]  /*2fc0*/  STL [R1+0x6c], R227 ;  /* 0x00006ce301007387 */ /* 0x0001e80000100800 */
[----:B0-----:R0:W5:Y:S01]  /*2fd0*/  LDL.LU R227, [R1+0x88] ;  /* 0x0000880001e37983 */ /* 0x0011620000300800 */
[----:B------:R-:W-:-:S05]  /*2fe0*/  UMOV UR6, URZ ;  /* 0x0000003f00067c82 */ /* 0x000fca0008000000 */
.L_x_22:
[----:B------:R-:W-:Y:S01]  /*2ff0*/  UIADD3 UR23, UR5, 0x1, URZ ;  /* 0x0000000105177890 */ /* 0x000fe2000fffe03f */
[----:B------:R-:W-:-:S03]  /*3000*/  UMOV UR8, 0x1 ;  /* 0x0000000100087882 */ /* 0x000fc60000000000 */
[----:B------:R-:W-:-:S04]  /*3010*/  UISETP.NE.AND UP0, UPT, UR23, 0x4, UPT ;  /* 0x000000041700788c */ /* 0x000fc8000bf05270 */
[----:B------:R-:W-:Y:S02]  /*3020*/  USEL UR24, URZ, 0x1, UP0 ;  /* 0x000000013f187887 */ /* 0x000fe40008000000 */
[----:B------:R-:W-:Y:S02]  /*3030*/  USEL UR23, UR23, URZ, UP0 ;  /* 0x0000003f17177287 */ /* 0x000fe40008000000 */
[----:B------:R-:W-:-:S12]  /*3040*/  ULOP3.LUT UR24, UR4, UR24, URZ, 0x3c, !UPT ;  /* 0x0000001804187292 */ /* 0x000fd8000f8e3c3f */
.L_x_17:
[----:B------:R-:W-:-:S04]  /*3050*/  UISETP.LT.AND UP0, UPT, UR9, 0x1, UPT ;  /* 0x000000010900788c */ /* 0x000fc8000bf01270 */
[----:B------:R-:W-:-:S04]  /*3060*/  USEL UR16, UR9, 0x1, UP0 ;  /* 0x0000000109107887 */ /* 0x000fc80008000000 */
[----:B------:R-:W-:-:S04]  /*3070*/  UIADD3 UR26, UR9, -UR16, URZ ;  /* 0x80000010091a7290 */ /* 0x000fc8000fffe03f */
[----:B------:R-:W-:-:S06]  /*3080*/  UISETP.GE.AND UP0, UPT, UR26, 0x1, UPT ;  /* 0x000000011a00788c */ /* 0x000fcc000bf06270 */
[----:B------:R-:W-:-:S13]  /*3090*/  PLOP3.LUT P0, PT, PT, PT, UP0, 0x80, 0x0 ;  /* 0x000000000000781c */ /* 0x000fda0003f0f008 */
[----:B------:R-:W-:Y:S05]  /*30a0*/  @!P0 BRA `(.L_x_23) ;  /* 0x0000001000fc8947 */ /* 0x000fea0003800000 */
[----:B------:R-:W-:Y:S01]  /*30b0*/  UMOV UR25, UR5 ;  /* 0x0000000500197c82 */ /* 0x000fe20008000000 */
[----:B------:R-:W-:-:S05]  /*30c0*/  ULDC UR27, c[0x0][0x50c] ;  /* 0x00014300001b7ab9 */ /* 0x000fca0000000800 */
.L_x_31:
[----:B------:R-:W-:-:S06]  /*30d0*/  UISETP.NE.AND UP0, UPT, UR22, 0x3, UPT ;  /* 0x000000031600788c */ /* 0x000fcc000bf05270 */
[----:B------:R-:W-:-:S13]  /*30e0*/  PLOP3.LUT P1, PT, PT, PT, UP0, 0x80, 0x0 ;  /* 0x000000000000781c */ /* 0x000fda0003f2f008 */
[----:B-----5:R-:W-:Y:S05]  /*30f0*/  @!P1 BRA `(.L_x_24) ;  /* 0x0000000000049947 */ /* 0x020fea0003800000 */
[----:B------:R-:W-:Y:S01]  /*3100*/  BPT.TRAP 0x1 ;  /* 0x000000040000795c */ /* 0x000fe20000300000 */
.L_x_24:
[----:B------:R-:W1:Y:S01]  /*3110*/  S2UR UR16, SR_CgaCtaId ;  /* 0x00000000001079c3 */ /* 0x000e620000008800 */
[----:B------:R-:W-:Y:S01]  /*3120*/  UMOV UR11, 0x400 ;  /* 0x00000400000b7882 */ /* 0x000fe20000000000 */
[----:B------:R-:W-:-:S05]  /*3130*/  IMAD.U32 R229, RZ, RZ, UR24 ;  /* 0x00000018ffe57e24 */ /* 0x000fca000f8e00ff */
[----:B------:R-:W-:Y:S01]  /*3140*/  SHF.L.U32 R229, R229, 0x1f, RZ ;  /* 0x0000001fe5e57819 */ /* 0x000fe200000006ff */
[----:B-1----:R-:W-:-:S04]  /*3150*/  ULEA UR11, UR16, UR11, 0x18 ;  /* 0x0000000b100b7291 */ /* 0x002fc8000f8ec03f */
[----:B------:R-:W-:-:S09]  /*3160*/  ULEA UR16, UR23, UR11, 0x3 ;  /* 0x0000000b17107291 */ /* 0x000fd2000f8e183f */
[----:B------:R1:W2:Y:S01]  /*3170*/  SYNCS.PHASECHK.TRANS64.TRYWAIT P0, [UR16], R229 ;  /* 0x000000e5ff0075a7 */ /* 0x0002a20008000150 */
[----:B------:R-:W-:Y:S05]  /*3180*/  @!P1 BRA `(.L_x_25) ;  /* 0x0000000000049947 */ /* 0x000fea0003800000 */
[----:B------:R-:W-:Y:S01]  /*3190*/  BPT.TRAP 0x1 ;  /* 0x000000040000795c */ /* 0x000fe20000300000 */
.L_x_25:
[----:B--2---:R-:W-:Y:S05]  /*31a0*/  @P0 BRA `(.L_x_26) ;  /* 0x0000000000080947 */ /* 0x004fea0003800000 */
[----:B------:R-:W2:Y:S02]  /*31b0*/  SYNCS.PHASECHK.TRANS64.TRYWAIT P0, [UR16], R229 ;  /* 0x000000e5ff0075a7 */ /* 0x000ea40008000150 */
[----:B--2---:R-:W-:Y:S05]  /*31c0*/  @!P0 BRA `(.L_x_27) ;  /* 0x000000d400448947 */ /* 0x004fea0003800000 */
.L_x_26:
[----:B------:R-:W-:Y:S01]  /*31d0*/  UIADD3 UR16, UR11, 0x20100, URZ ;  /* 0x000201000b107890 */ /* 0x000fe2000fffe03f */
[----:B------:R-:W-:Y:S01]  /*31e0*/  WARPGROUP.ARRIVE ;  /* 0x00000000000079c5 */ /* 0x000fe20000000000 */
[----:B------:R-:W-:Y:S02]  /*31f0*/  UISETP.NE.AND UP0, UPT, UR7, URZ, UPT ;  /* 0x0000003f0700728c */ /* 0x000fe4000bf05270 */
[----:B------:R-:W-:Y:S02]  /*3200*/  USHF.R.U32.HI UR16, URZ, 0x4, UR16 ;  /* 0x000000043f107899 */ /* 0x000fe40008011610 */
[----:B------:R-:W-:Y:S02]  /*3210*/  USEL UR8, UR8, URZ, !UP0 ;  /* 0x0000003f08087287 */ /* 0x000fe4000c000000 */
[----:B------:R-:W-:Y:S02]  /*3220*/  ULOP3.LUT UR16, UR16, 0x3fff, URZ, 0xc0, !UPT ;  /* 0x00003fff10107892 */ /* 0x000fe4000f8ec03f */
[----:B------:R-:W-:-:S02]  /*3230*/  UISETP.NE.U32.AND UP0, UPT, UR8, URZ, UPT ;  /* 0x0000003f0800728c */ /* 0x000fc4000bf05070 */
[----:B------:R-:W-:Y:S02]  /*3240*/  ULOP3.LUT UR7, UR10, 0x10000, URZ, 0xfc, !UPT ;  /* 0x000100000a077892 */ /* 0x000fe4000f8efc3f */
[----:B------:R-:W-:Y:S02]  /*3250*/  ULOP3.LUT UR8, UR16, 0x10000, URZ, 0xfc, !UPT ;  /* 0x0001000010087892 */ /* 0x000fe4000f8efc3f */
[----:B------:R-:W-:Y:S02]  /*3260*/  ULEA UR7, UR23, UR7, 0xb ;  /* 0x0000000717077291 */ /* 0x000fe4000f8e583f */
[----:B------:R-:W-:Y:S01]  /*3270*/  ULEA UR8, UR23, UR8, 0xa ;  /* 0x0000000817087291 */ /* 0x000fe2000f8e503f */
[----:B------:R-:W-:Y:S01]  /*3280*/  UMOV UR17, 0x40000040 ;  /* 0x4000004000117882 */ /* 0x000fe20000000000 */
[----:B------:R-:W-:Y:S01]  /*3290*/  UMOV UR19, 0x40000040 ;  /* 0x4000004000137882 */ /* 0x000fe20000000000 */
[----:B------:R-:W-:Y:S02]  /*32a0*/  UIADD3 UR6, UR6, 0x4, URZ ;  /* 0x0000000406067890 */ /* 0x000fe4000fffe03f */
[----:B------:R-:W-:-:S02]  /*32b0*/  UMOV UR16, UR7 ;  /* 0x0000000700107c82 */ /* 0x000fc40008000000 */
[----:B------:R-:W-:Y:S02]  /*32c0*/  UMOV UR18, UR8 ;  /* 0x0000000800127c82 */ /* 0x000fe40008000000 */
[----:B------:R-:W-:Y:S01]  /*32d0*/  QGMMA.64x128x32.F32.E4M3.E4M3 R88, gdesc[UR16], R88, UP0 ;  /* 0x01e00000105879f3 */ /* 0x000fe2000bf00858 */
[----:B------:R-:W-:Y:S01]  /*32e0*/  UIADD3 UR16, UR7, 0x400, URZ ;  /* 0x0000040007107890 */ /* 0x000fe2000fffe03f */
[----:B------:R-:W-:-:S10]  /*32f0*/  UMOV UR17, 0x40000040 ;  /* 0x4000004000117882 */ /* 0x000fd40000000000 */
[----:B------:R-:W-:Y:S01]  /*3300*/  QGMMA.64x128x32.F32.E4M3.E4M3 R24, gdesc[UR16], R24, UP0 ;  /* 0x01e00000101879f3 */ /* 0x000fe2000bf00818 */
[----:B------:R-:W-:Y:S02]  /*3310*/  UIADD3 UR16, UR7, 0x2, URZ ;  /* 0x0000000207107890 */ /* 0x000fe4000fffe03f */
[----:B------:R-:W-:Y:S01]  /*3320*/  UIADD3 UR18, UR8, 0x2, URZ ;  /* 0x0000000208127890 */ /* 0x000fe2000fffe03f */
[----:B------:R-:W-:Y:S01]  /*3330*/  UMOV UR17, 0x40000040 ;  /* 0x4000004000117882 */ /* 0x000fe20000000000 */
[----:B------:R-:W-:Y:S01]  /*3340*/  UMOV UR19, 0x40000040 ;  /* 0x4000004000137882 */ /* 0x000fe20000000000 */
[----:B------:R-:W-:-:S06]  /*3350*/  UISETP.NE.AND UP0, UPT, UR6, UR27, UPT ;  /* 0x0000001b0600728c */ /* 0x000fcc000bf05270 */
        /* <DEDUP_REMOVED lines=18> */
[----:B------:R-:W-:Y:S01]  /*3480*/  UMOV UR17, 0x40000040 ;  /* 0x4000004000117882 */ /* 0x000fe20000000000 */
[----:B------:R-:W-:-:S06]  /*3490*/  USEL UR7, URZ, 0x1, UP0 ;  /* 0x000000013f077887 */ /* 0x000fcc0008000000 */
[----:B------:R-:W-:-:S03]  /*34a0*/  ISETP.NE.AND P0, PT, RZ, UR7, PT ;  /* 0x00000007ff007c0c */ /* 0x000fc6000bf05270 */
[----:B------:R-:W-:Y:S03]  /*34b0*/  QGMMA.64x128x32.F32.E4M3.E4M3 R24, gdesc[UR16], R24, gsb0 ;  /* 0x01e00000101879f3 */ /* 0x000fe60008000818 */
[----:B------:R-:W-:-:S07]  /*34c0*/  WARPGROUP.DEPBAR.LE gsb0, 0x1 ;  /* 0x00008000000079c5 */ /* 0x000fce0000010100 */
[----:B------:R-:W-:Y:S05]  /*34d0*/  @!P0 BRA `(.L_x_28) ;  /* 0x0000000c00708947 */ /* 0x000fea0003800000 */
[----:B------:R-:W-:Y:S02]  /*34e0*/  WARPGROUP.DEPBAR.LE gsb0, 0x0 ;  /* 0x00008000000079c5 */ /* 0x000fe40000010000 */
[----:B-----5:R-:W-:-:S01]  /*34f0*/  FADD R227, R89, R227 ;  /* 0x000000e359e37221 */ /* 0x020fc20000000000 */
[----:B------:R-:W-:Y:S01]  /*3500*/  FADD R226, R90, R226 ;  /* 0x000000e25ae27221 */ /* 0x000fe20000000000 */
[----:B------:R-:W-:-:S01]  /*3510*/  FADD R225, R91, R225 ;  /* 0x000000e15be17221 */ /* 0x000fc20000000000 */
[----:B------:R-:W-:Y:S01]  /*3520*/  FADD R224, R92, R224 ;  /* 0x000000e05ce07221 */ /* 0x000fe20000000000 */
[----:B------:R-:W-:-:S01]  /*3530*/  FADD R223, R93, R223 ;  /* 0x000000df5ddf7221 */ /* 0x000fc20000000000 */
[----:B------:R2:W-:Y:S01]  /*3540*/  STL [R1+0x88], R227 ;  /* 0x000088e301007387 */ /* 0x0005e20000100800 */
[----:B------:R-:W-:-:S01]  /*3550*/  FADD R222, R94, R222 ;  /* 0x000000de5ede7221 */ /* 0x000fc20000000000 */
[----:B------:R-:W-:Y:S01]  /*3560*/  FADD R221, R95, R221 ;  /* 0x000000dd5fdd7221 */ /* 0x000fe20000000000 */
[----:B------:R-:W-:-:S01]  /*3570*/  FADD R220, R96, R220 ;  /* 0x000000dc60dc7221 */ /* 0x000fc20000000000 */
[----:B------:R-:W-:Y:S01]  /*3580*/  FADD R219, R97, R219 ;  /* 0x000000db61db7221 */ /* 0x000fe20000000000 */
[----:B------:R-:W-:-:S01]  /*3590*/  FADD R218, R98, R218 ;  /* 0x000000da62da7221 */ /* 0x000fc20000000000 */
[----:B------:R-:W-:Y:S01]  /*35a0*/  FADD R217, R99, R217 ;  /* 0x000000d963d97221 */ /* 0x000fe20000000000 */
[----:B------:R-:W-:-:S01]  /*35b0*/  FADD R216, R100, R216 ;  /* 0x000000d864d87221 */ /* 0x000fc20000000000 */
[----:B------:R-:W-:Y:S01]  /*35c0*/  FADD R215, R101, R215 ;  /* 0x000000d765d77221 */ /* 0x000fe20000000000 */
[----:B------:R-:W-:-:S01]  /*35d0*/  FADD R214, R102, R214 ;  /* 0x000000d666d67221 */ /* 0x000fc20000000000 */
[----:B--2---:R-:W2:Y:S01]  /*35e0*/  LDL.LU R227, [R1+0x28] ;  /* 0x0000280001e37983 */ /* 0x004ea20000300800 */
[----:B------:R-:W-:-:S01]  /*35f0*/  FADD R213, R103, R213 ;  /* 0x000000d567d57221 */ /* 0x000fc20000000000 */
[----:B------:R-:W-:Y:S01]  /*3600*/  FADD R212, R104, R212 ;  /* 0x000000d468d47221 */ /* 0x000fe20000000000 */
[----:B------:R-:W-:-:S01]  /*3610*/  FADD R211, R105, R211 ;  /* 0x000000d369d37221 */ /* 0x000fc20000000000 */
[----:B------:R3:W-:Y:S01]  /*3620*/  STL [R1+0x8c], R226 ;  /* 0x00008ce201007387 */ /* 0x0007e20000100800 */
[----:B------:R-:W-:-:S03]  /*3630*/  FADD R228, R88, R228 ;  /* 0x000000e458e47221 */ /* 0x000fc60000000000 */
[----:B---3--:R-:W3:Y:S04]  /*3640*/  LDL.LU R226, [R1+0x24] ;  /* 0x0000240001e27983 */ /* 0x008ee80000300800 */
[----:B------:R4:W-:Y:S04]  /*3650*/  STL [R1+0x90], R225 ;  /* 0x000090e101007387 */ /* 0x0009e80000100800 */
[----:B----4-:R-:W4:Y:S04]  /*3660*/  LDL.LU R225, [R1+0x20] ;  /* 0x0000200001e17983 */ /* 0x010f280000300800 */
[----:B------:R0:W-:Y:S04]  /*3670*/  STL [R1+0x94], R224 ;  /* 0x000094e001007387 */ /* 0x0001e80000100800 */
[----:B0-----:R-:W4:Y:S04]  /*3680*/  LDL.LU R224, [R1+0x1c] ;  /* 0x00001c0001e07983 */ /* 0x001f280000300800 */
        /* <DEDUP_REMOVED lines=13> */
[----:B0-----:R-:W4:Y:S04]  /*3760*/  LDL.LU R217, [R1] ;  /* 0x0000000001d97983 */ /* 0x001f280000300800 */
[----:B------:R-:W-:Y:S04]  /*3770*/  STL [R1+0xb4], R216 ;  /* 0x0000b4d801007387 */ /* 0x000fe80000100800 */
[----:B------:R-:W-:Y:S04]  /*3780*/  STL [R1+0xb8], R215 ;  /* 0x0000b8d701007387 */ /* 0x000fe80000100800 */
[----:B------:R-:W-:Y:S04]  /*3790*/  STL [R1+0xbc], R214 ;  /* 0x0000bcd601007387 */ /* 0x000fe80000100800 */
[----:B------:R-:W-:Y:S04]  /*37a0*/  STL [R1+0xc0], R213 ;  /* 0x0000c0d501007387 */ /* 0x000fe80000100800 */
[----:B------:R-:W-:Y:S04]  /*37b0*/  STL [R1+0xc4], R212 ;  /* 0x0000c4d401007387 */ /* 0x000fe80000100800 */
[----:B------:R0:W-:Y:S01]  /*37c0*/  STL [R1+0xc8], R211 ;  /* 0x0000c8d301007387 */ /* 0x0001e20000100800 */
[----:B--2---:R-:W-:-:S01]  /*37d0*/  FADD R227, R70, R227 ;  /* 0x000000e346e37221 */ /* 0x004fc20000000000 */
[----:B---3--:R-:W-:Y:S01]  /*37e0*/  FADD R226, R69, R226 ;  /* 0x000000e245e27221 */ /* 0x008fe20000000000 */
[----:B----4-:R-:W-:-:S01]  /*37f0*/  FADD R225, R68, R225 ;  /* 0x000000e144e17221 */ /* 0x010fc20000000000 */
[----:B------:R-:W-:Y:S01]  /*3800*/  FADD R224, R67, R224 ;  /* 0x000000e043e07221 */ /* 0x000fe20000000000 */
[----:B------:R-:W-:-:S01]  /*3810*/  FADD R223, R66, R223 ;  /* 0x000000df42df7221 */ /* 0x000fc20000000000 */
[----:B------:R-:W-:Y:S01]  /*3820*/  FADD R222, R65, R222 ;  /* 0x000000de41de7221 */ /* 0x000fe20000000000 */
[----:B------:R-:W-:-:S01]  /*3830*/  FADD R221, R64, R221 ;  /* 0x000000dd40dd7221 */ /* 0x000fc20000000000 */
[----:B------:R-:W-:Y:S01]  /*3840*/  FADD R220, R63, R220 ;  /* 0x000000dc3fdc7221 */ /* 0x000fe20000000000 */
[----:B------:R-:W-:-:S01]  /*3850*/  FADD R219, R62, R219 ;  /* 0x000000db3edb7221 */ /* 0x000fc20000000000 */
[----:B------:R-:W-:Y:S01]  /*3860*/  FADD R218, R61, R218 ;  /* 0x000000da3dda7221 */ /* 0x000fe20000000000 */
[----:B------:R-:W-:-:S05]  /*3870*/  FADD R217, R60, R217 ;  /* 0x000000d93cd97221 */ /* 0x000fca0000000000 */
[----:B------:R2:W-:Y:S04]  /*3880*/  STL [R1], R217 ;  /* 0x000000d901007387 */ /* 0x0005e80000100800 */
[----:B------:R3:W-:Y:S04]  /*3890*/  STL [R1+0x4], R218 ;  /* 0x000004da01007387 */ /* 0x0007e80000100800 */
[----:B------:R4:W-:Y:S04]  /*38a0*/  STL [R1+0x8], R219 ;  /* 0x000008db01007387 */ /* 0x0009e80000100800 */
[----:B------:R1:W-:Y:S04]  /*38b0*/  STL [R1+0xc], R220 ;  /* 0x00000cdc01007387 */ /* 0x0003e80000100800 */
[----:B------:R1:W-:Y:S04]  /*38c0*/  STL [R1+0x10], R221 ;  /* 0x000010dd01007387 */ /* 0x0003e80000100800 */
[----:B------:R1:W-:Y:S04]  /*38d0*/  STL [R1+0x14], R222 ;  /* 0x000014de01007387 */ /* 0x0003e80000100800 */
[----:B------:R1:W-:Y:S04]  /*38e0*/  STL [R1+0x18], R223 ;  /* 0x000018df01007387 */ /* 0x0003e80000100800 */
[----:B------:R1:W-:Y:S04]  /*38f0*/  STL [R1+0x1c], R224 ;  /* 0x00001ce001007387 */ /* 0x0003e80000100800 */
[----:B0-----:R-:W4:Y:S04]  /*3900*/  LDL.LU R211, [R1+0x2c] ;  /* 0x00002c0001d37983 */ /* 0x001f280000300800 */
[----:B------:R0:W-:Y:S04]  /*3910*/  STL [R1+0x20], R225 ;  /* 0x000020e101007387 */ /* 0x0001e80000100800 */
[----:B------:R-:W4:Y:S04]  /*3920*/  LDL.LU R212, [R1+0x30] ;  /* 0x0000300001d47983 */ /* 0x000f280000300800 */
[----:B------:R0:W-:Y:S04]  /*3930*/  STL [R1+0x24], R226 ;  /* 0x000024e201007387 */ /* 0x0001e80000100800 */
[----:B------:R-:W4:Y:S04]  /*3940*/  LDL.LU R213, [R1+0x34] ;  /* 0x0000340001d57983 */ /* 0x000f280000300800 */
[----:B------:R0:W-:Y:S04]  /*3950*/  STL [R1+0x28], R227 ;  /* 0x000028e301007387 */ /* 0x0001e80000100800 */
[----:B------:R-:W4:Y:S04]  /*3960*/  LDL.LU R214, [R1+0x38] ;  /* 0x0000380001d67983 */ /* 0x000f280000300800 */
[----:B------:R-:W4:Y:S04]  /*3970*/  LDL.LU R215, [R1+0x3c] ;  /* 0x00003c0001d77983 */ /* 0x000f280000300800 */
[----:B------:R-:W4:Y:S04]  /*3980*/  LDL.LU R216, [R1+0x40] ;  /* 0x0000400001d87983 */ /* 0x000f280000300800 */
[----:B--2---:R-:W2:Y:S04]  /*3990*/  LDL.LU R217, [R1+0x44] ;  /* 0x0000440001d97983 */ /* 0x004ea80000300800 */
[----:B---3--:R-:W3:Y:S04]  /*39a0*/  LDL.LU R218, [R1+0x48] ;  /* 0x0000480001da7983 */ /* 0x008ee80000300800 */
[----:B----4-:R-:W4:Y:S04]  /*39b0*/  LDL.LU R219, [R1+0x4c] ;  /* 0x00004c0001db7983 */ /* 0x010f280000300800 */
[----:B-1----:R-:W4:Y:S04]  /*39c0*/  LDL.LU R220, [R1+0x50] ;  /* 0x0000500001dc7983 */ /* 0x002f280000300800 */
[----:B------:R-:W4:Y:S04]  /*39d0*/  LDL.LU R221, [R1+0x54] ;  /* 0x0000540001dd7983 */ /* 0x000f280000300800 */
[----:B------:R-:W4:Y:S04]  /*39e0*/  LDL.LU R222, [R1+0x58] ;  /* 0x0000580001de7983 */ /* 0x000f280000300800 */
[----:B------:R-:W4:Y:S04]  /*39f0*/  LDL.LU R223, [R1+0x5c] ;  /* 0x00005c0001df7983 */ /* 0x000f280000300800 */
[----:B------:R-:W4:Y:S04]  /*3a00*/  LDL.LU R224, [R1+0x60] ;  /* 0x0000600001e07983 */ /* 0x000f280000300800 */
[----:B0-----:R-:W4:Y:S04]  /*3a10*/  LDL.LU R225, [R1+0x64] ;  /* 0x0000640001e17983 */ /* 0x001f280000300800 */
[----:B------:R-:W4:Y:S04]  /*3a20*/  LDL.LU R226, [R1+0x68] ;  /* 0x0000680001e27983 */ /* 0x000f280000300800 */
[----:B------:R-:W4:Y:S01]  /*3a30*/  LDL.LU R227, [R1+0x6c] ;  /* 0x00006c0001e37983 */ /* 0x000f220000300800 */
[----:B------:R-:W-:-:S05]  /*3a40*/  FADD R211, R71, R211 ;  /* 0x000000d347d37221 */ /* 0x000fca0000000000 */
[----:B------:R0:W-:Y:S01]  /*3a50*/  STL [R1+0x2c], R211 ;  /* 0x00002cd301007387 */ /* 0x0001e20000100800 */
[----:B------:R-:W-:-:S03]  /*3a60*/  FADD R212, R72, R212 ;  /* 0x000000d448d47221 */ /* 0x000fc60000000000 */
[----:B0-----:R0:W5:Y:S01]  /*3a70*/  LDL.LU R211, [R1+0xc8] ;  /* 0x0000c80001d37983 */ /* 0x0011620000300800 */
[----:B------:R-:W-:-:S03]  /*3a80*/  FADD R213, R73, R213 ;  /* 0x000000d549d57221 */ /* 0x000fc60000000000 */
[----:B------:R1:W-:Y:S01]  /*3a90*/  STL [R1+0x30], R212 ;  /* 0x000030d401007387 */ /* 0x0003e20000100800 */
[----:B------:R-:W-:-:S01]  /*3aa0*/  FADD R214, R74, R214 ;  /* 0x000000d64ad67221 */ /* 0x000fc20000000000 */
[----:B------:R-:W-:Y:S02]  /*3ab0*/  FADD R215, R75, R215 ;  /* 0x000000d74bd77221 */ /* 0x000fe40000000000 */
[----:B-1----:R0:W5:Y:S01]  /*3ac0*/  LDL.LU R212, [R1+0xc4] ;  /* 0x0000c40001d47983 */ /* 0x0021620000300800 */
[----:B------:R-:W-:-:S03]  /*3ad0*/  FADD R216, R76, R216 ;  /* 0x000000d84cd87221 */ /* 0x000fc60000000000 */
[----:B------:R1:W-:Y:S01]  /*3ae0*/  STL [R1+0x34], R213 ;  /* 0x000034d501007387 */ /* 0x0003e20000100800 */
[----:B--2---:R-:W-:-:S03]  /*3af0*/  FADD R217, R77, R217 ;  /* 0x000000d94dd97221 */ /* 0x004fc60000000000 */
[----:B-1----:R0:W5:Y:S01]  /*3b00*/  LDL.LU R213, [R1+0xc0] ;  /* 0x0000c00001d57983 */ /* 0x0021620000300800 */
[----:B---3--:R-:W-:-:S03]  /*3b10*/  FADD R218, R78, R218 ;  /* 0x000000da4eda7221 */ /* 0x008fc60000000000 */
[----:B------:R1:W-:Y:S01]  /*3b20*/  STL [R1+0x38], R214 ;  /* 0x000038d601007387 */ /* 0x0003e20000100800 */
[----:B----4-:R-:W-:-:S01]  /*3b30*/  FADD R219, R79, R219 ;  /* 0x000000db4fdb7221 */ /* 0x010fc20000000000 */
[----:B------:R-:W-:Y:S02]  /*3b40*/  FADD R220, R80, R220 ;  /* 0x000000dc50dc7221 */ /* 0x000fe40000000000 */
[----:B-1----:R0:W5:Y:S04]  /*3b50*/  LDL.LU R214, [R1+0xbc] ;  /* 0x0000bc0001d67983 */ /* 0x0021680000300800 */
[----:B------:R1:W-:Y:S01]  /*3b60*/  STL [R1+0x3c], R215 ;  /* 0x00003cd701007387 */ /* 0x0003e20000100800 */
[----:B------:R-:W-:-:S01]  /*3b70*/  FADD R221, R81, R221 ;  /* 0x000000dd51dd7221 */ /* 0x000fc20000000000 */
[----:B------:R-:W-:-:S02]  /*3b80*/  FADD R222, R82, R222 ;  /* 0x000000de52de7221 */ /* 0x000fc40000000000 */
[----:B-1----:R0:W5:Y:S04]  /*3b90*/  LDL.LU R215, [R1+0xb8] ;  /* 0x0000b80001d77983 */ /* 0x0021680000300800 */
[----:B------:R1:W-:Y:S01]  /*3ba0*/  STL [R1+0x40], R216 ;  /* 0x000040d801007387 */ /* 0x0003e20000100800 */
[----:B------:R-:W-:-:S03]  /*3bb0*/  FADD R223, R83, R223 ;  /* 0x000000df53df7221 */ /* 0x000fc60000000000 */
        /* <DEDUP_REMOVED lines=13> */
[----:B------:R1:W-:Y:S04]  /*3c90*/  STL [R1+0x54], R221 ;  /* 0x000054dd01007387 */ /* 0x0003e80000100800 */
        /* <DEDUP_REMOVED lines=12> */
[----:B-1----:R0:W5:Y:S01]  /*3d60*/  LDL.LU R227, [R1+0x88] ;  /* 0x0000880001e37983 */ /* 0x0021620000300800 */
        /* <DEDUP_REMOVED lines=82> */
[----:B0-----:R-:W-:-:S06]  /*4290*/  UMOV UR6, URZ ;  /* 0x0000003f00067c82 */ /* 0x001fcc0008000000 */
.L_x_28:
[----:B------:R-:W-:Y:S05]  /*42a0*/  @!P1 BRA `(.L_x_29) ;  /* 0x0000000000049947 */ /* 0x000fea0003800000 */
[----:B------:R-:W-:Y:S01]  /*42b0*/  BPT.TRAP 0x1 ;  /* 0x000000040000795c */ /* 0x000fe20000300000 */
.L_x_29:
[----:B------:R2:W-:Y:S04]  /*42c0*/  STL [R1+0x8c], R2 ;  /* 0x00008c0201007387 */ /* 0x0005e80000100800 */
[----:B--2---:R-:W2:Y:S04]  /*42d0*/  LDL R2, [R1+0x70] ;  /* 0x0000700001027983 */ /* 0x004ea80000100800 */
[----:B-----5:R3:W-:Y:S04]  /*42e0*/  STL [R1+0x88], R0 ;  /* 0x0000880001007387 */ /* 0x0207e80000100800 */
[----:B---3--:R-:W3:Y:S01]  /*42f0*/  LDL R0, [R1+0x74] ;  /* 0x0000740001007983 */ /* 0x008ee20000100800 */
[----:B-1----:R-:W-:Y:S01]  /*4300*/  IMAD.U32 R229, RZ, RZ, UR25 ;  /* 0x00000019ffe57e24 */ /* 0x002fe2000f8e00ff */
[----:B--2---:R-:W-:-:S02]  /*4310*/  ISETP.NE.AND P0, PT, R2, RZ, PT ;  /* 0x000000ff0200720c */ /* 0x004fc40003f05270 */
[----:B------:R1:W5:Y:S11]  /*4320*/  LDL.LU R2, [R1+0x8c] ;  /* 0x00008c0001027983 */ /* 0x0003760000300800 */
[----:B------:R-:W-:-:S05]  /*4330*/  @P0 LEA R229, R229, UR11, 0x3 ;  /* 0x0000000be5e50c11 */ /* 0x000fca000f8e18ff */
[----:B------:R-:W-:-:S05]  /*4340*/  @P0 VIADD R229, R229, 0x20 ;  /* 0x00000020e5e50836 */ /* 0x000fca0000000000 */
[----:B---3--:R-:W-:Y:S02]  /*4350*/  @P0 PRMT R229, R0, 0x654, R229 ;  /* 0x0000065400e50816 */ /* 0x008fe400000000e5 */
[----:B------:R1:W5:Y:S01]  /*4360*/  LDL.LU R0, [R1+0x88] ;  /* 0x0000880001007983 */ /* 0x0003620000300800 */
[----:B------:R-:W-:Y:S01]  /*4370*/  UISETP.GT.U32.AND UP0, UPT, UR13, 0x1, UPT ;  /* 0x000000010d00788c */ /* 0x000fe2000bf04070 */
[----:B------:R1:W-:Y:S05]  /*4380*/  @P0 SYNCS.ARRIVE.TRANS64.RED.A1T0 RZ, [R229+URZ], RZ ;  /* 0x000000ffe5ff09a7 */ /* 0x0003ea000810043f */
[----:B------:R-:W-:-:S13]  /*4390*/  PLOP3.LUT P0, PT, PT, PT, UP0, 0x80, 0x0 ;  /* 0x000000000000781c */ /* 0x000fda0003f0f008 */
[----:B-1----:R-:W-:Y:S05]  /*43a0*/  @P0 BRA `(.L_x_30) ;  /* 0x0000000000040947 */ /* 0x002fea0003800000 */
[----:B------:R-:W-:Y:S01]  /*43b0*/  BPT.TRAP 0x1 ;  /* 0x000000040000795c */ /* 0x000fe20000300000 */
.L_x_30:
[----:B------:R-:W-:Y:S02]  /*43c0*/  UISETP.GT.AND UP2, UPT, UR26, 0x1, UPT ;  /* 0x000000011a00788c */ /* 0x000fe4000bf44270 */
[----:B------:R-:W-:Y:S02]  /*43d0*/  UIADD3 UR23, UR23, 0x1, URZ ;  /* 0x0000000117177890 */ /* 0x000fe4000fffe03f */
[----:B------:R-:W-:Y:S02]  /*43e0*/  UIADD3 UR25, UR25, 0x1, URZ ;  /* 0x0000000119197890 */ /* 0x000fe4000fffe03f */
[----:B------:R-:W-:Y:S01]  /*43f0*/  PLOP3.LUT P0, PT, PT, PT, UP2, 0x80, 0x0 ;  /* 0x000000000000781c */ /* 0x000fe20003f0f028 */
[----:B------:R-:W-:Y:S02]  /*4400*/  UISETP.NE.AND UP0, UPT, UR23, 0x4, UPT ;  /* 0x000000041700788c */ /* 0x000fe4000bf05270 */
[----:B------:R-:W-:Y:S02]  /*4410*/  UIADD3 UR16, UR26, -0x1, URZ ;  /* 0xffffffff1a107890 */ /* 0x000fe4000fffe03f */
[----:B------:R-:W-:-:S02]  /*4420*/  USEL UR8, URZ, 0x1, UP0 ;  /* 0x000000013f087887 */ /* 0x000fc40008000000 */
[----:B------:R-:W-:Y:S02]  /*4430*/  UISETP.NE.AND UP1, UPT, UR25, 0x4, UPT ;  /* 0x000000041900788c */ /* 0x000fe4000bf25270 */
[----:B------:R-:W-:Y:S02]  /*4440*/  ULOP3.LUT UR24, UR24, UR8, URZ, 0x3c, !UPT ;  /* 0x0000000818187292 */ /* 0x000fe4000f8e3c3f */
[----:B------:R-:W-:Y:S02]  /*4450*/  USEL UR23, UR23, URZ, UP0 ;  /* 0x0000003f17177287 */ /* 0x000fe40008000000 */
[----:B------:R-:W-:Y:S01]  /*4460*/  USEL UR25, UR25, URZ, UP1 ;  /* 0x0000003f19197287 */ /* 0x000fe20008800000 */
[----:B------:R-:W-:Y:S01]  /*4470*/  UMOV UR8, 0x1 ;  /* 0x0000000100087882 */ /* 0x000fe20000000000 */
[----:B------:R-:W-:Y:S01]  /*4480*/  UMOV UR26, UR16 ;  /* 0x00000010001a7c82 */ /* 0x000fe20008000000 */
[----:B------:R-:W-:Y:S09]  /*4490*/  @P0 BRA `(.L_x_31) ;  /* 0xffffffec000c0947 */ /* 0x000ff2000383ffff */
.L_x_23:
[----:B------:R-:W-:-:S04]  /*44a0*/  UISETP.NE.AND UP0, UPT, UR6, URZ, UPT ;  /* 0x0000003f0600728c */ /* 0x000fc8000bf05270 */
[----:B------:R-:W-:-:S06]  /*44b0*/  USEL UR6, URZ, 0x1, !UP0 ;  /* 0x000000013f067887 */ /* 0x000fcc000c000000 */
[----:B------:R-:W-:-:S13]  /*44c0*/  ISETP.NE.AND P0, PT, RZ, UR6, PT ;  /* 0x00000006ff007c0c */ /* 0x000fda000bf05270 */
[----:B------:R-:W-:Y:S05]  /*44d0*/  @!P0 BRA `(.L_x_32) ;  /* 0x0000000c00c48947 */ /* 0x000fea0003800000 */
[----:B------:R-:W-:Y:S02]  /*44e0*/  WARPGROUP.DEPBAR.LE gsb0, 0x0 ;  /* 0x00008000000079c5 */ /* 0x000fe40000010000 */
[----:B-----5:R-:W-:Y:S01]  /*44f0*/  FADD R227, R89, R227 ;  /* 0x000000e359e37221 */ /* 0x020fe20000000000 */
[----:B------:R-:W-:-:S04]  /*4500*/  FADD R228, R88, R228 ;  /* 0x000000e458e47221 */ /* 0x000fc80000000000 */
[----:B------:R1:W-:Y:S04]  /*4510*/  STL [R1+0x88], R227 ;  /* 0x000088e301007387 */ /* 0x0003e80000100800 */
[----:B-1----:R-:W2:Y:S04]  /*4520*/  LDL.LU R227, [R1+0x6c] ;  /* 0x00006c0001e37983 */ /* 0x002ea80000300800 */
[----:B--2---:R1:W-:Y:S04]  /*4530*/  STL [R1+0x8c], R227 ;  /* 0x00008ce301007387 */ /* 0x0043e80000100800 */
        /* <DEDUP_REMOVED lines=52> */
[----:B-1----:R-:W2:Y:S01]  /*4880*/  LDL.LU R227, [R1] ;  /* 0x0000000001e37983 */ /* 0x002ea20000300800 */
[----:B------:R-:W-:Y:S01]  /*4890*/  FADD R226, R90, R226 ;  /* 0x000000e25ae27221 */ /* 0x000fe20000000000 */
        /* <DEDUP_REMOVED lines=97> */
[----:B--2---:R-:W-:-:S05]  /*4eb0*/  FADD R227, R60, R227 ;  /* 0x000000e33ce37221 */ /* 0x004fca0000000000 */
[----:B------:R1:W-:Y:S04]  /*4ec0*/  STL [R1], R227 ;  /* 0x000000e301007387 */ /* 0x0003e80000100800 */
[----:B-1----:R-:W2:Y:S02]  /*4ed0*/  LDL.LU R227, [R1+0xf4] ;  /* 0x0000f40001e37983 */ /* 0x002ea40000300800 */
[----:B--2---:R-:W-:-:S05]  /*4ee0*/  FADD R227, R61, R227 ;  /* 0x000000e33de37221 */ /* 0x004fca0000000000 */
[----:B------:R1:W-:Y:S04]  /*4ef0*/  STL [R1+0x4], R227 ;  /* 0x000004e301007387 */ /* 0x0003e80000100800 */
        /* <DEDUP_REMOVED lines=78> */
[----:B-1----:R1:W5:Y:S02]  /*53e0*/  LDL.LU R227, [R1+0x88] ;  /* 0x0000880001e37983 */ /* 0x0023640000300800 */
.L_x_32:
[----:B------:R-:W-:Y:S02]  /*53f0*/  WARPGROUP.DEPBAR.LE gsb0, 0x0 ;  /* 0x00008000000079c5 */ /* 0x000fe40000010000 */
[----:B------:R-:W2:Y:S02]  /*5400*/  LDC R24, c[0x0][0x28c] ;  /* 0x0000a300ff187b82 */ /* 0x000ea40000000800 */
[----:B--2---:R-:W-:-:S13]  /*5410*/  ISETP.GE.AND P0, PT, R24, 0x1, PT ;  /* 0x000000011800780c */ /* 0x004fda0003f06270 */
[----:B------:R-:W-:Y:S05]  /*5420*/  @!P0 BRA `(.L_x_33) ;  /* 0x0000000000688947 */ /* 0x000fea0003800000 */
[----:B------:R-:W-:-:S06]  /*5430*/  UISETP.NE.AND UP0, UPT, UR22, 0x3, UPT ;  /* 0x000000031600788c */ /* 0x000fcc000bf05270 */
[----:B------:R-:W-:-:S13]  /*5440*/  PLOP3.LUT P0, PT, PT, PT, UP0, 0x80, 0x0 ;  /* 0x000000000000781c */ /* 0x000fda0003f0f008 */
[----:B------:R-:W-:Y:S05]  /*5450*/  @!P0 BRA `(.L_x_34) ;  /* 0x0000000000048947 */ /* 0x000fea0003800000 */
[----:B------:R-:W-:Y:S01]  /*5460*/  BPT.TRAP 0x1 ;  /* 0x000000040000795c */ /* 0x000fe20000300000 */
.L_x_34:
[----:B-----5:R2:W-:Y:S04]  /*5470*/  STL [R1+0x8c], R2 ;  /* 0x00008c0201007387 */ /* 0x0205e80000100800 */
[----:B--2---:R-:W2:Y:S04]  /*5480*/  LDL R2, [R1+0x70] ;  /* 0x0000700001027983 */ /* 0x004ea80000100800 */
[----:B------:R3:W-:Y:S04]  /*5490*/  STL [R1+0x88], R0 ;  /* 0x0000880001007387 */ /* 0x0007e80000100800 */
[----:B---3--:R-:W3:Y:S01]  /*54a0*/  LDL R0, [R1+0x74] ;  /* 0x0000740001007983 */ /* 0x008ee20000100800 */
[----:B------:R-:W-:Y:S01]  /*54b0*/  UISETP.LT.AND UP1, UPT, UR9, 0x1, UPT ;  /* 0x000000010900788c */ /* 0x000fe2000bf21270 */
[----:B------:R-:W-:Y:S01]  /*54c0*/  IMAD.U32 R25, RZ, RZ, UR11 ;  /* 0x0000000bff197e24 */ /* 0x000fe2000f8e00ff */
[----:B--2---:R-:W-:-:S02]  /*54d0*/  ISETP.NE.AND P0, PT, R2, RZ, PT ;  /* 0x000000ff0200720c */ /* 0x004fc40003f05270 */
[----:B------:R2:W5:Y:S11]  /*54e0*/  LDL.LU R2, [R1+0x8c] ;  /* 0x00008c0001027983 */ /* 0x0005760000300800 */
[----:B------:R-:W-:-:S05]  /*54f0*/  VOTEU.ANY UP0, P0 ;  /* 0x00000000003f7886 */ /* 0x000fca0000000100 */
[----:B------:R-:W-:-:S04]  /*5500*/  @UP0 USEL UR6, UR9, 0x1, UP1 ;  /* 0x0000000109060887 */ /* 0x000fc80008800000 */
[----:B------:R-:W-:-:S06]  /*5510*/  @UP0 UIADD3 UR6, UR5, UR9, -UR6 ;  /* 0x0000000905060290 */ /* 0x000fcc000fffe806 */
[----:B------:R-:W-:-:S04]  /*5520*/  IMAD.U32 R24, RZ, RZ, UR6 ;  /* 0x00000006ff187e24 */ /* 0x000fc8000f8e00ff */
[----:B------:R-:W-:-:S05]  /*5530*/  @P0 IMAD.SHL.U32 R24, R24, 0x8, RZ ;  /* 0x0000000818180824 */ /* 0x000fca00078e00ff */
[----:B------:R-:W-:-:S04]  /*5540*/  @P0 LOP3.LUT R24, R24, 0x18, RZ, 0xc0, !PT ;  /* 0x0000001818180812 */ /* 0x000fc800078ec0ff */
[----:B------:R-:W-:-:S04]  /*5550*/  @P0 IADD3 R24, R25, 0x20, R24 ;  /* 0x0000002019180810 */ /* 0x000fc80007ffe018 */
[----:B---3--:R-:W-:Y:S02]  /*5560*/  @P0 PRMT R24, R0, 0x654, R24 ;  /* 0x0000065400180816 */ /* 0x008fe40000000018 */
[----:B------:R2:W5:Y:S01]  /*5570*/  LDL.LU R0, [R1+0x88] ;  /* 0x0000880001007983 */ /* 0x0005620000300800 */
[----:B------:R-:W-:Y:S01]  /*5580*/  UISETP.GT.U32.AND UP0, UPT, UR13, 0x1, UPT ;  /* 0x000000010d00788c */ /* 0x000fe2000bf04070 */
[----:B------:R2:W-:Y:S05]  /*5590*/  @P0 SYNCS.ARRIVE.TRANS64.RED.A1T0 RZ, [R24+URZ], RZ ;  /* 0x000000ff18ff09a7 */ /* 0x0005ea000810043f */
[----:B------:R-:W-:-:S13]  /*55a0*/  PLOP3.LUT P0, PT, PT, PT, UP0, 0x80, 0x0 ;  /* 0x000000000000781c */ /* 0x000fda0003f0f008 */
[----:B--2---:R-:W-:Y:S05]  /*55b0*/  @P0 BRA `(.L_x_33) ;  /* 0x0000000000040947 */ /* 0x004fea0003800000 */
[----:B------:R-:W-:Y:S01]  /*55c0*/  BPT.TRAP 0x1 ;  /* 0x000000040000795c */ /* 0x000fe20000300000 */
.L_x_33:
[----:B------:R2:W-:Y:S01]  /*55d0*/  STL [R1+0x90], R3 ;  /* 0x0000900301007387 */ /* 0x0005e20000100800 */
[----:B------:R-:W3:Y:S01]  /*55e0*/  LDC R28, c[0x0][0x288] ;  /* 0x0000a200ff1c7b82 */ /* 0x000ee20000000800 */
[----:B------:R-:W-:Y:S02]  /*55f0*/  ULDC UR6, c[0x0][0x284] ;  /* 0x0000a10000067ab9 */ /* 0x000fe40000000800 */
[----:B--2---:R-:W2:Y:S04]  /*5600*/  LDL.LU R3, [R1+0x80] ;  /* 0x0000800001037983 */ /* 0x004ea80000300800 */
[----:B-----5:R4:W-:Y:S04]  /*5610*/  STL [R1+0x8c], R2 ;  /* 0x00008c0201007387 */ /* 0x0209e80000100800 */
[----:B----4-:R-:W4:Y:S04]  /*5620*/  LDL.LU R2, [R1+0x84] ;  /* 0x0000840001027983 */ /* 0x010f280000300800 */
[----:B------:R0:W-:Y:S02]  /*5630*/  STL [R1+0x88], R0 ;  /* 0x0000880001007387 */ /* 0x0001e40000100800 */
[----:B0-----:R-:W0:Y:S02]  /*5640*/  S2R R0, SR_TID.X ;  /* 0x0000000000007919 */ /* 0x001e240000002100 */
[----:B0-----:R-:W-:-:S02]  /*5650*/  SHF.R.U32.HI R24, RZ, 0x2, R0 ;  /* 0x00000002ff187819 */ /* 0x001fc40000011600 */
[----:B------:R-:W-:Y:S02]  /*5660*/  LOP3.LUT R26, R0, 0x60, RZ, 0xc0, !PT ;  /* 0x00000060001a7812 */ /* 0x000fe400078ec0ff */
[----:B------:R-:W-:Y:S02]  /*5670*/  SHF.R.U32.HI R27, RZ, 0x7, R0 ;  /* 0x00000007ff1b7819 */ /* 0x000fe40000011600 */
[----:B------:R-:W-:Y:S02]  /*5680*/  LOP3.LUT R25, R24, 0x7, RZ, 0xc0, !PT ;  /* 0x0000000718197812 */ /* 0x000fe400078ec0ff */
[----:B------:R-:W-:Y:S02]  /*5690*/  SHF.R.U32.HI R26, RZ, 0x1, R26 ;  /* 0x00000001ff1a7819 */ /* 0x000fe4000001161a */
[----:B------:R-:W-:Y:S02]  /*56a0*/  LOP3.LUT R24, R27, 0x1, RZ, 0xc0, !PT ;  /* 0x000000011b187812 */ /* 0x000fe400078ec0ff */
[----:B------:R-:W-:Y:S01]  /*56b0*/  IADD3 R31, RZ, -R26, -R25 ;  /* 0x8000001aff1f7210 */ /* 0x000fe20007ffe819 */
[C---:B------:R-:W-:Y:S01]  /*56c0*/  IMAD.SHL.U32 R32, R0.reuse, 0x2, RZ ;  /* 0x0000000200207824 */ /* 0x040fe200078e00ff */
[----:B------:R-:W-:Y:S01]  /*56d0*/  LOP3.LUT R27, R0, 0x3, RZ, 0xc0, !PT ;  /* 0x00000003001b7812 */ /* 0x000fe200078ec0ff */
[----:B------:R-:W-:-:S02]  /*56e0*/  IMAD.SHL.U32 R30, R24, 0x40, RZ ;  /* 0x00000040181e7824 */ /* 0x000fc400078e00ff */
[----:B------:R-:W-:Y:S02]  /*56f0*/  IMAD R31, R24, -0x40, R31 ;  /* 0xffffffc0181f7824 */ /* 0x000fe400078e021f */
[----:B--2---:R-:W-:Y:S02]  /*5700*/  IMAD.SHL.U32 R29, R3, 0x80, RZ ;  /* 0x00000080031d7824 */ /* 0x004fe400078e00ff */
[----:B------:R0:W5:Y:S01]  /*5710*/  LDL.LU R3, [R1+0x90] ;  /* 0x0000900001037983 */ /* 0x0001620000300800 */
[----:B------:R-:W-:Y:S01]  /*5720*/  LOP3.LUT R43, R30, 0x40, R25, 0xe2, !PT ;  /* 0x000000401e2b7812 */ /* 0x000fe200078ee219 */
[----:B---3--:R-:W-:Y:S01]  /*5730*/  IMAD R42, R27, -0x2, R28 ;  /* 0xfffffffe1b2a7824 */ /* 0x008fe200078e021c */
[----:B------:R-:W-:Y:S01]  /*5740*/  ISETP.GE.AND P0, PT, R29, R28, PT ;  /* 0x0000001c1d00720c */ /* 0x000fe20003f06270 */
[C---:B----4-:R-:W-:Y:S02]  /*5750*/  IMAD.SHL.U32 R24, R2.reuse, 0x100, RZ ;  /* 0x0000010002187824 */ /* 0x050fe400078e00ff */
[----:B------:R-:W-:-:S02]  /*5760*/  IMAD.WIDE R38, R2, 0x100, RZ ;  /* 0x0000010002267825 */ /* 0x000fc400078e02ff */
[----:B------:R0:W5:Y:S04]  /*5770*/  LDL.LU R2, [R1+0x8c] ;  /* 0x00008c0001027983 */ /* 0x0001680000300800 */
[----:B------:R0:W5:Y:S01]  /*5780*/  LDL.LU R0, [R1+0x88] ;  /* 0x0000880001007983 */ /* 0x0001620000300800 */
[----:B------:R-:W-:Y:S01]  /*5790*/  ISETP.GE.OR P0, PT, R24, UR6, P0 ;  /* 0x0000000618007c0c */ /* 0x000fe20008706670 */
[----:B------:R-:W-:Y:S01]  /*57a0*/  IMAD.IADD R42, R42, 0x1, -R29 ;  /* 0x000000012a2a7824 */ /* 0x000fe200078e0a1d */
[----:B------:R-:W-:Y:S01]  /*57b0*/  IADD3 R41, -R24, UR6, R31 ;  /* 0x0000000618297c10 */ /* 0x000fe2000fffe11f */
[----:B------:R-:W-:Y:S01]  /*57c0*/  IMAD.MOV.U32 R40, RZ, RZ, -0x1 ;  /* 0xffffffffff287424 */ /* 0x000fe200078e00ff */
[----:B------:R-:W-:Y:S02]  /*57d0*/  LOP3.LUT R43, R38, R43, R26, 0xfe, !PT ;  /* 0x0000002b262b7212 */ /* 0x000fe400078efe1a */
[----:B------:R-:W-:-:S07]  /*57e0*/  LOP3.LUT R32, R29, 0x6, R32, 0xf8, !PT ;  /* 0x000000061d207812 */ /* 0x000fce00078ef820 */
[----:B0-----:R-:W-:Y:S05]  /*57f0*/  @P0 BRA `(.L_x_35) ;  /* 0x00000090000c0947 */ /* 0x001fea0003800000 */
[----:B------:R-:W0:Y:S01]  /*5800*/  LDC.64 R28, c[0x0][0x5c8] ;  /* 0x00017200ff1c7b82 */ /* 0x000e220000000a00 */
[----:B------:R-:W-:Y:S01]  /*5810*/  USHF.R.S32.HI UR7, URZ, 0x1f, UR12 ;  /* 0x0000001f3f077899 */ /* 0x000fe2000801140c */
[--C-:B------:R-:W-:Y:S01]  /*5820*/  SHF.R.S32.HI R33, RZ, 0x1f, R32.reuse ;  /* 0x0000001fff217819 */ /* 0x100fe20000011420 */
[----:B------:R-:W-:Y:S01]  /*5830*/  ULDC.64 UR10, c[0x0][0x5d0] ;  /* 0x00017400000a7ab9 */ /* 0x000fe20000000a00 */
[----:B------:R-:W-:Y:S01]  /*5840*/  BSSY B0, `(.L_x_35) ;  /* 0x00008fe000007945 */ /* 0x000fe20003800000 */
[----:B------:R-:W-:Y:S02]  /*5850*/  UIMAD UR6, UR7, UR10, URZ ;  /* 0x0000000a070672a4 */ /* 0x000fe4000f8e023f */
[----:B------:R-:W-:Y:S02]  /*5860*/  IMAD.U32 R27, RZ, RZ, UR10 ;  /* 0x0000000aff1b7e24 */ /* 0x000fe4000f8e00ff */
[----:B------:R-:W-:Y:S02]  /*5870*/  UIMAD UR6, UR12, UR11, UR6 ;  /* 0x0000000b0c0672a4 */ /* 0x000fe4000f8e0206 */
[----:B------:R-:W-:Y:S01]  /*5880*/  IMAD.WIDE.U32 R26, R27, UR12, R32 ;  /* 0x0000000c1b1a7c25 */ /* 0x000fe2000f8e0020 */
[----:B------:R-:W-:-:S03]  /*5890*/  ULDC.64 UR10, c[0x0][0x5c0] ;  /* 0x00017000000a7ab9 */ /* 0x000fc60000000a00 */
[----:B------:R-:W-:Y:S02]  /*58a0*/  VIADD R27, R27, UR6 ;  /* 0x000000061b1b7c36 */ /* 0x000fe40008000000 */
[-C--:B0-----:R-:W-:Y:S01]  /*58b0*/  IMAD R24, R39, R28.reuse, RZ ;  /* 0x0000001c27187224 */ /* 0x081fe200078e02ff */
[----:B------:R-:W-:Y:S01]  /*58c0*/  SHF.L.U64.HI R34, R28, 0x3, R29 ;  /* 0x000000031c227819 */ /* 0x000fe2000001021d */
[----:B------:R-:W-:-:S04]  /*58d0*/  IMAD.WIDE.U32 R26, R43, R28, R26 ;  /* 0x0000001c2b1a7225 */ /* 0x000fc800078e001a */
[----:B------:R-:W-:Y:S01]  /*58e0*/  IMAD R25, R43, R29, R24 ;  /* 0x0000001d2b197224 */ /* 0x000fe200078e0218 */
[----:B------:R-:W-:Y:S01]  /*58f0*/  IADD3 R24, P2, R26, UR10, RZ ;  /* 0x0000000a1a187c10 */ /* 0x000fe2000ff5e0ff */
[C---:B------:R-:W-:Y:S01]  /*5900*/  IMAD.SHL.U32 R35, R28.reuse, 0x8, RZ ;  /* 0x000000081c237824 */ /* 0x040fe200078e00ff */
[----:B------:R-:W-:Y:S01]  /*5910*/  LEA R30, P3, R28, R26, 0x7 ;  /* 0x0000001a1c1e7211 */ /* 0x000fe200078638ff */
[----:B------:R-:W-:-:S03]  /*5920*/  IMAD.IADD R27, R27, 0x1, R25 ;  /* 0x000000011b1b7824 */ /* 0x000fc600078e0219 */
[----:B------:R-:W-:Y:S02]  /*5930*/  IADD3 R26, P1, P0, R26, UR10, R35 ;  /* 0x0000000a1a1a7c10 */ /* 0x000fe4000f83e023 */
[----:B------:R-:W-:Y:S02]  /*5940*/  IADD3.X R25, R27, UR11, RZ, P2, !PT ;  /* 0x0000000b1b197c10 */ /* 0x000fe400097fe4ff */
[----:B------:R-:W-:Y:S02]  /*5950*/  FSETP.NEU.AND P2, PT, RZ, UR21, PT ;  /* 0x00000015ff007c0b */ /* 0x000fe4000bf4d000 */
[----:B------:R-:W-:Y:S02]  /*5960*/  LEA.HI.X R31, R28, R27, R29, 0x7, P3 ;  /* 0x0000001b1c1f7211 */ /* 0x000fe400018f3c1d */
[C---:B------:R-:W-:Y:S02]  /*5970*/  IADD3 R28, P3, R30.reuse, UR10, RZ ;  /* 0x0000000a1e1c7c10 */ /* 0x040fe4000ff7e0ff */
[----:B------:R-:W-:-:S02]  /*5980*/  IADD3 R30, P5, P6, R30, UR10, R35 ;  /* 0x0000000a1e1e7c10 */ /* 0x000fc4000febe023 */
[----:B------:R-:W-:Y:S02]  /*5990*/  IADD3.X R29, R31, UR11, RZ, P3, !PT ;  /* 0x0000000b1f1d7c10 */ /* 0x000fe40009ffe4ff */
[--C-:B------:R-:W-:Y:S02]  /*59a0*/  IADD3.X R27, R27, UR11, R34.reuse, P1, P0 ;  /* 0x0000000b1b1b7c10 */ /* 0x100fe40008fe0422 */
[----:B------:R-:W-:Y:S01]  /*59b0*/  IADD3.X R31, R31, UR11, R34, P5, P6 ;  /* 0x0000000b1f1f7c10 */ /* 0x000fe2000afec422 */
[----:B------:R-:W-:Y:S06]  /*59c0*/  @!P2 BRA `(.L_x_36) ;  /* 0x0000006c0014a947 */ /* 0x000fec0003800000 */
[----:B------:R-:W-:Y:S01]  /*59d0*/  ULDC.64 UR10, c[0x0][0x5b8] ;  /* 0x00016e00000a7ab9 */ /* 0x000fe20000000a00 */
[----:B------:R-:W-:Y:S01]  /*59e0*/  ISETP.GE.AND P0, PT, R41, 0x1, PT ;  /* 0x000000012900780c */ /* 0x000fe20003f06270 */
[----:B------:R-:W-:Y:S02]  /*59f0*/  UIMAD UR6, UR7, UR10, URZ ;  /* 0x0000000a070672a4 */ /* 0x000fe4000f8e023f */
[----:B------:R-:W-:Y:S01]  /*5a00*/  IMAD.U32 R35, RZ, RZ, UR10 ;  /* 0x0000000aff237e24 */ /* 0x000fe2000f8e00ff */
[----:B------:R-:W-:Y:S01]  /*5a10*/  BSSY B1, `(.L_x_37) ;  /* 0x0000010000017945 */ /* 0x000fe20003800000 */
[----:B------:R-:W-:Y:S01]  /*5a20*/  ISETP.LT.OR P3, PT, R42, 0x1, !P0 ;  /* 0x000000012a00780c */ /* 0x000fe20004761670 */
[----:B------:R-:W-:Y:S02]  /*5a30*/  UIMAD UR6, UR12, UR11, UR6 ;  /* 0x0000000b0c0672a4 */ /* 0x000fe4000f8e0206 */
[----:B------:R-:W-:Y:S01]  /*5a40*/  IMAD.WIDE.U32 R32, R35, UR12, R32 ;  /* 0x0000000c23207c25 */ /* 0x000fe2000f8e0020 */
[----:B------:R-:W-:-:S03]  /*5a50*/  ULDC.64 UR10, c[0x0][0x5a8] ;  /* 0x00016a00000a7ab9 */ /* 0x000fc60000000a00 */
[----:B------:R-:W-:Y:S02]  /*5a60*/  IMAD.MOV.U32 R36, RZ, RZ, R32 ;  /* 0x000000ffff247224 */ /* 0x000fe400078e0020 */
[----:B------:R-:W-:Y:S01]  /*5a70*/  VIADD R37, R33, UR6 ;  /* 0x0000000621257c36 */ /* 0x000fe20008000000 */
[----:B------:R-:W-:Y:S02]  /*5a80*/  ULDC.64 UR6, c[0x0][0x5b0] ;  /* 0x00016c0000067ab9 */ /* 0x000fe40000000a00 */
[----:B------:R-:W-:Y:S02]  /*5a90*/  IMAD R34, R39, UR6, RZ ;  /* 0x0000000627227c24 */ /* 0x000fe4000f8e02ff */
[----:B------:R-:W-:-:S04]  /*5aa0*/  IMAD.WIDE.U32 R32, R43, UR6, R36 ;  /* 0x000000062b207c25 */ /* 0x000fc8000f8e0024 */
[--C-:B------:R-:W-:Y:S01]  /*5ab0*/  IMAD R35, R43, UR7, R34.reuse ;  /* 0x000000072b237c24 */ /* 0x100fe2000f8e0222 */
[----:B------:R-:W-:Y:S02]  /*5ac0*/  IADD3 R32, P1, R32, UR10, RZ ;  /* 0x0000000a20207c10 */ /* 0x000fe4000ff3e0ff */
[----:B------:R-:W-:Y:S02]  /*5ad0*/  PRMT R34, RZ, 0x7610, R34 ;  /* 0x00007610ff227816 */ /* 0x000fe40000000022 */
[----:B------:R-:W-:Y:S01]  /*5ae0*/  IADD3.X R33, R33, UR11, R35, P1, !PT ;  /* 0x0000000b21217c10 */ /* 0x000fe20008ffe423 */
[----:B------:R-:W-:Y:S08]  /*5af0*/  @P3 BRA `(.L_x_38) ;  /* 0x0000000000043947 */ /* 0x000ff00003800000 */
[----:B------:R0:W5:Y:S02]  /*5b00*/  LDG.E.U8 R34, desc[UR14][R32.64] ;  /* 0x0000000e20227981 */ /* 0x000164000c1e1100 */
.L_x_38:
[----:B------:R-:W-:Y:S05]  /*5b10*/  BSYNC B1 ;  /* 0x0000000000017941 */ /* 0x000fea0003800000 */
.L_x_37:
[----:B-----5:R-:W-:Y:S01]  /*5b20*/  LOP3.LUT R34, R34, 0xff, RZ, 0xc0, !PT ;  /* 0x000000ff22227812 */ /* 0x020fe200078ec0ff */
[----:B------:R-:W-:Y:S01]  /*5b30*/  BSSY B1, `(.L_x_39) ;  /* 0x000000b000017945 */ /* 0x000fe20003800000 */
[----:B------:R-:W-:Y:S02]  /*5b40*/  ISETP.LT.OR P2, PT, R42, 0x2, !P0 ;  /* 0x000000022a00780c */ /* 0x000fe40004741670 */
[----:B------:R-:W-:-:S05]  /*5b50*/  F2FP.F16.E4M3.UNPACK_B R34, R34 ;  /* 0x00000022ff22723e */ /* 0x000fca00020006ff */
[----:B------:R-:W-:-:S05]  /*5b60*/  HADD2.F32 R34, -RZ, R34.H0_H0 ;  /* 0x20000022ff227230 */ /* 0x000fca0000004100 */
[----:B------:R-:W-:Y:S01]  /*5b70*/  FMUL R35, R34, UR21 ;  /* 0x0000001522237c20 */ /* 0x000fe20008400000 */
[----:B------:R-:W-:-:S03]  /*5b80*/  PRMT R34, RZ, 0x7610, R34 ;  /* 0x00007610ff227816 */ /* 0x000fc60000000022 */
[----:B------:R-:W-:-:S05]  /*5b90*/  FFMA R35, R228, UR20, R35 ;  /* 0x00000014e4237c23 */ /* 0x000fca0008000023 */
[----:B------:R-:W-:-:S05]  /*5ba0*/  F2FP.SATFINITE.E4M3.F32.PACK_AB_MERGE_C R35, RZ, R35, RZ ;  /* 0x00000023ff23723e */ /* 0x000fca00048070ff */
[----:B------:R2:W-:Y:S01]  /*5bb0*/  @!P3 STG.E.U8 desc[UR14][R24.64], R35 ;  /* 0x000000231800b986 */ /* 0x0005e2000c10110e */
[----:B------:R-:W-:Y:S05]  /*5bc0*/  @P2 BRA `(.L_x_40) ;  /* 0x0000000000042947 */ /* 0x000fea0003800000 */
[----:B------:R3:W5:Y:S02]  /*5bd0*/  LDG.E.U8 R34, desc[UR14][R32.64+0x1] ;  /* 0x0000010e20227981 */ /* 0x000764000c1e1100 */
.L_x_40:
[----:B------:R-:W-:Y:S05]  /*5be0*/  BSYNC B1 ;  /* 0x0000000000017941 */ /* 0x000fea0003800000 */
.L_x_39:
[----:B-----5:R-:W-:Y:S01]  /*5bf0*/  LOP3.LUT R34, R34, 0xff, RZ, 0xc0, !PT ;  /* 0x000000ff22227812 */ /* 0x020fe200078ec0ff */
[----:B------:R-:W-:Y:S01]  /*5c00*/  BSSY B1, `(.L_x_41) ;  /* 0x0000013000017945 */ /* 0x000fe20003800000 */
[----:B------:R-:W-:Y:S02]  /*5c10*/  IADD3 R45, P1, R43, 0x8, RZ ;  /* 0x000000082b2d7810 */ /* 0x000fe40007f3e0ff */
[----:B------:R-:W-:-:S03]  /*5c20*/  F2FP.F16.E4M3.UNPACK_B R34, R34 ;  /* 0x00000022ff22723e */ /* 0x000fc600020006ff */
[----:B--2---:R-:W-:Y:S01]  /*5c30*/  IMAD.X R35, RZ, RZ, R39, P1 ;  /* 0x000000ffff237224 */ /* 0x004fe200008e0627 */
[----:B------:R-:W-:Y:S01]  /*5c40*/  ISETP.GE.AND P1, PT, R41, 0x9, PT ;  /* 0x000000092900780c */ /* 0x000fe20003f26270 */
[----:B------:R-:W-:Y:S02]  /*5c50*/  HADD2.F32 R34, -RZ, R34.H0_H0 ;  /* 0x20000022ff227230 */ /* 0x000fe40000004100 */
[----:B------:R-:W-:Y:S01]  /*5c60*/  IMAD R46, R35, UR6, RZ ;  /* 0x00000006232e7c24 */ /* 0x000fe2000f8e02ff */
[----:B------:R-:W-:Y:S02]  /*5c70*/  ISETP.LT.OR P5, PT, R42, 0x1, !P1 ;  /* 0x000000012a00780c */ /* 0x000fe40004fa1670 */
[----:B------:R-:W-:Y:S01]  /*5c80*/  FMUL R44, R34, UR21 ;  /* 0x00000015222c7c20 */ /* 0x000fe20008400000 */
[----:B------:R-:W-:-:S04]  /*5c90*/  IMAD.WIDE.U32 R34, R45, UR6, R36 ;  /* 0x000000062d227c25 */ /* 0x000fc8000f8e0024 */
[----:B------:R-:W-:Y:S01]  /*5ca0*/  FFMA R44, R227, UR20, R44 ;  /* 0x00000014e32c7c23 */ /* 0x000fe2000800002c */
[----:B------:R-:W-:Y:S01]  /*5cb0*/  IMAD R45, R45, UR7, R46 ;  /* 0x000000072d2d7c24 */ /* 0x000fe2000f8e022e */
[----:B------:R-:W-:-:S03]  /*5cc0*/  IADD3 R34, P3, R34, UR10, RZ ;  /* 0x0000000a22227c10 */ /* 0x000fc6000ff7e0ff */
[----:B------:R-:W-:Y:S02]  /*5cd0*/  F2FP.SATFINITE.E4M3.F32.PACK_AB_MERGE_C R47, RZ, R44, RZ ;  /* 0x0000002cff2f723e */ /* 0x000fe400048070ff */
[----:B------:R-:W-:Y:S02]  /*5ce0*/  IADD3.X R35, R35, UR11, R45, P3, !PT ;  /* 0x0000000b23237c10 */ /* 0x000fe40009ffe42d */
[----:B------:R-:W-:Y:S01]  /*5cf0*/  PRMT R44, RZ, 0x7610, R44 ;  /* 0x00007610ff2c7816 */ /* 0x000fe2000000002c */
[----:B------:R2:W-:Y:S01]  /*5d00*/  @!P2 STG.E.U8 desc[UR14][R24.64+0x1], R47 ;  /* 0x0000012f1800a986 */ /* 0x0005e2000c10110e */
[----:B------:R-:W-:Y:S05]  /*5d10*/  @P5 BRA `(.L_x_42) ;  /* 0x0000000000045947 */ /* 0x000fea0003800000 */
[----:B------:R4:W5:Y:S02]  /*5d20*/  LDG.E.U8 R44, desc[UR14][R34.64] ;  /* 0x0000000e222c7981 */ /* 0x000964000c1e1100 */
.L_x_42:
[----:B------:R-:W-:Y:S05]  /*5d30*/  BSYNC B1 ;  /* 0x0000000000017941 */ /* 0x000fea0003800000 */
.L_x_41:
        /* <DEDUP_REMOVED lines=12> */
.L_x_44:
[----:B------:R-:W-:Y:S05]  /*5e00*/  BSYNC B1 ;  /* 0x0000000000017941 */ /* 0x000fea0003800000 */
.L_x_43:
[----:B-----5:R-:W-:Y:S01]  /*5e10*/  LOP3.LUT R44, R44, 0xff, RZ, 0xc0, !PT ;  /* 0x000000ff2c2c7812 */ /* 0x020fe200078ec0ff */
[----:B------:R-:W-:Y:S01]  /*5e20*/  BSSY B1, `(.L_x_45) ;  /* 0x000000b000017945 */ /* 0x000fe20003800000 */
[----:B------:R-:W-:Y:S02]  /*5e30*/  ISETP.LT.OR P3, PT, R42, 0x9, !P0 ;  /* 0x000000092a00780c */ /* 0x000fe40004761670 */
[----:B------:R-:W-:-:S05]  /*5e40*/  F2FP.F16.E4M3.UNPACK_B R44, R44 ;  /* 0x0000002cff2c723e */ /* 0x000fca00020006ff */
[----:B------:R-:W-:-:S05]  /*5e50*/  HADD2.F32 R44, -RZ, R44.H0_H0 ;  /* 0x2000002cff2c7230 */ /* 0x000fca0000004100 */
[----:B------:R-:W-:-:S04]  /*5e60*/  FMUL R44, R44, UR21 ;  /* 0x000000152c2c7c20 */ /* 0x000fc80008400000 */
[----:B------:R-:W-:-:S05]  /*5e70*/  FFMA R44, R225, UR20, R44 ;  /* 0x00000014e12c7c23 */ /* 0x000fca000800002c */
[----:B0-----:R-:W-:Y:S02]  /*5e80*/  F2FP.SATFINITE.E4M3.F32.PACK_AB_MERGE_C R45, RZ, R44, RZ ;  /* 0x0000002cff2d723e */ /* 0x001fe400048070ff */
[----:B------:R-:W-:-:S03]  /*5e90*/  PRMT R44, RZ, 0x7610, R44 ;  /* 0x00007610ff2c7816 */ /* 0x000fc6000000002c */
[----:B------:R0:W-:Y:S01]  /*5ea0*/  @!P2 STG.E.U8 desc[UR14][R26.64+0x1], R45 ;  /* 0x0000012d1a00a986 */ /* 0x0001e2000c10110e */
[----:B------:R-:W-:Y:S05]  /*5eb0*/  @P3 BRA `(.L_x_46) ;  /* 0x0000000000043947 */ /* 0x000fea0003800000 */
[----:B------:R0:W5:Y:S02]  /*5ec0*/  LDG.E.U8 R44, desc[UR14][R32.64+0x8] ;  /* 0x0000080e202c7981 */ /* 0x000164000c1e1100 */
.L_x_46:
[----:B------:R-:W-:Y:S05]  /*5ed0*/  BSYNC B1 ;  /* 0x0000000000017941 */ /* 0x000fea0003800000 */
.L_x_45:
[----:B-----5:R-:W-:Y:S01]  /*5ee0*/  LOP3.LUT R44, R44, 0xff, RZ, 0xc0, !PT ;  /* 0x000000ff2c2c7812 */ /* 0x020fe200078ec0ff */
[----:B------:R-:W-:Y:S01]  /*5ef0*/  BSSY B1, `(.L_x_47) ;  /* 0x000000b000017945 */ /* 0x000fe20003800000 */
[----:B------:R-:W-:Y:S02]  /*5f00*/  ISETP.LT.OR P2, PT, R42, 0xa, !P0 ;  /* 0x0000000a2a00780c */ /* 0x000fe40004741670 */
[----:B------:R-:W-:-:S05]  /*5f10*/  F2FP.F16.E4M3.UNPACK_B R44, R44 ;  /* 0x0000002cff2c723e */ /* 0x000fca00020006ff */
[----:B------:R-:W-:-:S05]  /*5f20*/  HADD2.F32 R44, -RZ, R44.H0_H0 ;  /* 0x2000002cff2c7230 */ /* 0x000fca0000004100 */
[----:B0-----:R-:W-:Y:S01]  /*5f30*/  FMUL R45, R44, UR21 ;  /* 0x000000152c2d7c20 */ /* 0x001fe20008400000 */
[----:B------:R-:W-:-:S03]  /*5f40*/  PRMT R44, RZ, 0x7610, R44 ;  /* 0x00007610ff2c7816 */ /* 0x000fc6000000002c */
[----:B------:R-:W-:-:S05]  /*5f50*/  FFMA R45, R224, UR20, R45 ;  /* 0x00000014e02d7c23 */ /* 0x000fca000800002d */
[----:B------:R-:W-:-:S05]  /*5f60*/  F2FP.SATFINITE.E4M3.F32.PACK_AB_MERGE_C R45, RZ, R45, RZ ;  /* 0x0000002dff2d723e */ /* 0x000fca00048070ff */
[----:B------:R0:W-:Y:S01]  /*5f70*/  @!P3 STG.E.U8 desc[UR14][R24.64+0x8], R45 ;  /* 0x0000082d1800b986 */ /* 0x0001e2000c10110e */
[----:B------:R-:W-:Y:S05]  /*5f80*/  @P2 BRA `(.L_x_48) ;  /* 0x0000000000042947 */ /* 0x000fea0003800000 */
[----:B------:R0:W5:Y:S02]  /*5f90*/  LDG.E.U8 R44, desc[UR14][R32.64+0x9] ;  /* 0x0000090e202c7981 */ /* 0x000164000c1e1100 */
.L_x_48:
[----:B------:R-:W-:Y:S05]  /*5fa0*/  BSYNC B1 ;  /* 0x0000000000017941 */ /* 0x000fea0003800000 */
.L_x_47:
        /* <DEDUP_REMOVED lines=12> */
.L_x_50:
[----:B------:R-:W-:Y:S05]  /*6070*/  BSYNC B1 ;  /* 0x0000000000017941 */ /* 0x000fea0003800000 */
.L_x_49:
        /* <DEDUP_REMOVED lines=12> */
.L_x_52:
[----:B------:R-:W-:Y:S05]  /*6140*/  BSYNC B1 ;  /* 0x0000000000017941 */ /* 0x000fea0003800000 */
.L_x_51:
        /* <DEDUP_REMOVED lines=12> */
.L_x_54:
[----:B------:R-:W-:Y:S05]  /*6210*/  BSYNC B1 ;  /* 0x0000000000017941 */ /* 0x000fea0003800000 */
.L_x_53:
        /* <DEDUP_REMOVED lines=12> */
.L_x_56:
[----:B------:R-:W-:Y:S05]  /*62e0*/  BSYNC B1 ;  /* 0x0000000000017941 */ /* 0x000fea0003800000 */
.L_x_55:
        /* <DEDUP_REMOVED lines=12> */
.L_x_58:
[----:B------:R-:W-:Y:S05]  /*63b0*/  BSYNC B1 ;  /* 0x0000000000017941 */ /* 0x000fea0003800000 */
.L_x_57:
        /* <DEDUP_REMOVED lines=12> */
.L_x_60:
[----:B------:R-:W-:Y:S05]  /*6480*/  BSYNC B1 ;  /* 0x0000000000017941 */ /* 0x000fea0003800000 */
.L_x_59:
        /* <DEDUP_REMOVED lines=12> */
.L_x_62:
[----:B------:R-:W-:Y:S05]  /*6550*/  BSYNC B1 ;  /* 0x0000000000017941 */ /* 0x000fea0003800000 */
.L_x_61:
        /* <DEDUP_REMOVED lines=12> */
.L_x_64:
[----:B------:R-:W-:Y:S05]  /*6620*/  BSYNC B1 ;  /* 0x0000000000017941 */ /* 0x000fea0003800000 */
.L_x_63:
        /* <DEDUP_REMOVED lines=12> */
.L_x_66:
[----:B------:R-:W-:Y:S05]  /*66f0*/  BSYNC B1 ;  /* 0x0000000000017941 */ /* 0x000fea0003800000 */
.L_x_65:
        /* <DEDUP_REMOVED lines=12> */
.L_x_68:
[----:B------:R-:W-:Y:S05]  /*67c0*/  BSYNC B1 ;  /* 0x0000000000017941 */ /* 0x000fea0003800000 */
.L_x_67:
        /* <DEDUP_REMOVED lines=12> */
.L_x_70:
[----:B------:R-:W-:Y:S05]  /*6890*/  BSYNC B1 ;  /* 0x0000000000017941 */ /* 0x000fea0003800000 */
.L_x_69:
        /* <DEDUP_REMOVED lines=12> */
.L_x_72:
[----:B------:R-:W-:Y:S05]  /*6960*/  BSYNC B1 ;  /* 0x0000000000017941 */ /* 0x000fea0003800000 */
.L_x_71:
        /* <DEDUP_REMOVED lines=12> */
.L_x_74:
[----:B------:R-:W-:Y:S05]  /*6a30*/  BSYNC B1 ;  /* 0x0000000000017941 */ /* 0x000fea0003800000 */
.L_x_73:
        /* <DEDUP_REMOVED lines=12> */
.L_x_76:
[----:B------:R-:W-:Y:S05]  /*6b00*/  BSYNC B1 ;  /* 0x0000000000017941 */ /* 0x000fea0003800000 */
.L_x_75:
        /* <DEDUP_REMOVED lines=12> */
.L_x_78:
[----:B------:R-:W-:Y:S05]  /*6bd0*/  BSYNC B1 ;  /* 0x0000000000017941 */ /* 0x000fea0003800000 */
.L_x_77:
        /* <DEDUP_REMOVED lines=12> */
.L_x_80:
[----:B------:R-:W-:Y:S05]  /*6ca0*/  BSYNC B1 ;  /* 0x0000000000017941 */ /* 0x000fea0003800000 */
.L_x_79:
        /* <DEDUP_REMOVED lines=12> */
.L_x_82:
[----:B------:R-:W-:Y:S05]  /*6d70*/  BSYNC B1 ;  /* 0x0000000000017941 */ /* 0x000fea0003800000 */
.L_x_81:
        /* <DEDUP_REMOVED lines=12> */
.L_x_84:
[----:B------:R-:W-:Y:S05]  /*6e40*/  BSYNC B1 ;  /* 0x0000000000017941 */ /* 0x000fea0003800000 */
.L_x_83:
        /* <DEDUP_REMOVED lines=12> */
.L_x_86:
[----:B------:R-:W-:Y:S05]  /*6f10*/  BSYNC B1 ;  /* 0x0000000000017941 */ /* 0x000fea0003800000 */
.L_x_85:
        /* <DEDUP_REMOVED lines=12> */
.L_x_88:
[----:B------:R-:W-:Y:S05]  /*6fe0*/  BSYNC B1 ;  /* 0x0000000000017941 */ /* 0x000fea0003800000 */
.L_x_87:
        /* <DEDUP_REMOVED lines=12> */
.L_x_90:
[----:B------:R-:W-:Y:S05]  /*70b0*/  BSYNC B1 ;  /* 0x0000000000017941 */ /* 0x000fea0003800000 */
.L_x_89:
        /* <DEDUP_REMOVED lines=12> */
.L_x_92:
[----:B------:R-:W-:Y:S05]  /*7180*/  BSYNC B1 ;  /* 0x0000000000017941 */ /* 0x000fea0003800000 */
.L_x_91:
        /* <DEDUP_REMOVED lines=12> */
.L_x_94:
[----:B------:R-:W-:Y:S05]  /*7250*/  BSYNC B1 ;  /* 0x0000000000017941 */ /* 0x000fea0003800000 */
.L_x_93:
        /* <DEDUP_REMOVED lines=12> */
.L_x_96:
[----:B------:R-:W-:Y:S05]  /*7320*/  BSYNC B1 ;  /* 0x0000000000017941 */ /* 0x000fea0003800000 */
.L_x_95:
        /* <DEDUP_REMOVED lines=12> */
.L_x_98:
[----:B------:R-:W-:Y:S05]  /*73f0*/  BSYNC B1 ;  /* 0x0000000000017941 */ /* 0x000fea0003800000 */
.L_x_97:
        /* <DEDUP_REMOVED lines=12> */
.L_x_100:
[----:B------:R-:W-:Y:S05]  /*74c0*/  BSYNC B1 ;  /* 0x0000000000017941 */ /* 0x000fea0003800000 */
.L_x_99:
        /* <DEDUP_REMOVED lines=12> */
.L_x_102:
[----:B------:R-:W-:Y:S05]  /*7590*/  BSYNC B1 ;  /* 0x0000000000017941 */ /* 0x000fea0003800000 */
.L_x_101:
        /* <DEDUP_REMOVED lines=12> */
.L_x_104:
[----:B------:R-:W-:Y:S05]  /*7660*/  BSYNC B1 ;  /* 0x0000000000017941 */ /* 0x000fea0003800000 */
.L_x_103:
        /* <DEDUP_REMOVED lines=12> */
.L_x_106:
[----:B------:R-:W-:Y:S05]  /*7730*/  BSYNC B1 ;  /* 0x0000000000017941 */ /* 0x000fea0003800000 */
.L_x_105:
        /* <DEDUP_REMOVED lines=12> */
.L_x_108:
[----:B------:R-:W-:Y:S05]  /*7800*/  BSYNC B1 ;  /* 0x0000000000017941 */ /* 0x000fea0003800000 */
.L_x_107:
        /* <DEDUP_REMOVED lines=12> */
.L_x_110:
[----:B------:R-:W-:Y:S05]  /*78d0*/  BSYNC B1 ;  /* 0x0000000000017941 */ /* 0x000fea0003800000 */
.L_x_109:
        /* <DEDUP_REMOVED lines=12> */
.L_x_112:
[----:B------:R-:W-:Y:S05]  /*79a0*/  BSYNC B1 ;  /* 0x0000000000017941 */ /* 0x000fea0003800000 */
.L_x_111:
        /* <DEDUP_REMOVED lines=12> */
.L_x_114:
[----:B------:R-:W-:Y:S05]  /*7a70*/  BSYNC B1 ;  /* 0x0000000000017941 */ /* 0x000fea0003800000 */
.L_x_113:
        /* <DEDUP_REMOVED lines=12> */
.L_x_116:
[----:B------:R-:W-:Y:S05]  /*7b40*/  BSYNC B1 ;  /* 0x0000000000017941 */ /* 0x000fea0003800000 */
.L_x_115:
        /* <DEDUP_REMOVED lines=12> */
.L_x_118:
[----:B------:R-:W-:Y:S05]  /*7c10*/  BSYNC B1 ;  /* 0x0000000000017941 */ /* 0x000fea0003800000 */
.L_x_117:
        /* <DEDUP_REMOVED lines=12> */
.L_x_120:
[----:B------:R-:W-:Y:S05]  /*7ce0*/  BSYNC B1 ;  /* 0x0000000000017941 */ /* 0x000fea0003800000 */
.L_x_119:
        /* <DEDUP_REMOVED lines=12> */
.L_x_122:
[----:B------:R-:W-:Y:S05]  /*7db0*/  BSYNC B1 ;  /* 0x0000000000017941 */ /* 0x000fea0003800000 */
.L_x_121:
        /* <DEDUP_REMOVED lines=12> */
.L_x_124:
[----:B------:R-:W-:Y:S05]  /*7e80*/  BSYNC B1 ;  /* 0x0000000000017941 */ /* 0x000fea0003800000 */
.L_x_123:
        /* <DEDUP_REMOVED lines=12> */
.L_x_126:
[----:B------:R-:W-:Y:S05]  /*7f50*/  BSYNC B1 ;  /* 0x0000000000017941 */ /* 0x000fea0003800000 */
.L_x_125:
        /* <DEDUP_REMOVED lines=12> */
.L_x_128:
[----:B------:R-:W-:Y:S05]  /*8020*/  BSYNC B1 ;  /* 0x0000000000017941 */ /* 0x000fea0003800000 */
.L_x_127:
        /* <DEDUP_REMOVED lines=12> */
.L_x_130:
[----:B------:R-:W-:Y:S05]  /*80f0*/  BSYNC B1 ;  /* 0x0000000000017941 */ /* 0x000fea0003800000 */
.L_x_129:
        /* <DEDUP_REMOVED lines=12> */
.L_x_132:
[----:B------:R-:W-:Y:S05]  /*81c0*/  BSYNC B1 ;  /* 0x0000000000017941 */ /* 0x000fea0003800000 */
.L_x_131:
        /* <DEDUP_REMOVED lines=12> */
.L_x_134:
[----:B------:R-:W-:Y:S05]  /*8290*/  BSYNC B1 ;  /* 0x0000000000017941 */ /* 0x000fea0003800000 */
.L_x_133:
        /* <DEDUP_REMOVED lines=12> */
.L_x_136:
[----:B------:R-:W-:Y:S05]  /*8360*/  BSYNC B1 ;  /* 0x0000000000017941 */ /* 0x000fea0003800000 */
.L_x_135:
        /* <DEDUP_REMOVED lines=12> */
.L_x_138:
[----:B------:R-:W-:Y:S05]  /*8430*/  BSYNC B1 ;  /* 0x0000000000017941 */ /* 0x000fea0003800000 */
.L_x_137:
        /* <DEDUP_REMOVED lines=12> */
.L_x_140:
[----:B------:R-:W-:Y:S05]  /*8500*/  BSYNC B1 ;  /* 0x0000000000017941 */ /* 0x000fea0003800000 */
.L_x_139:
        /* <DEDUP_REMOVED lines=12> */
.L_x_142:
[----:B------:R-:W-:Y:S05]  /*85d0*/  BSYNC B1 ;  /* 0x0000000000017941 */ /* 0x000fea0003800000 */
.L_x_141:
        /* <DEDUP_REMOVED lines=12> */
.L_x_144:
[----:B------:R-:W-:Y:S05]  /*86a0*/  BSYNC B1 ;  /* 0x0000000000017941 */ /* 0x000fea0003800000 */
.L_x_143:
        /* <DEDUP_REMOVED lines=12> */
.L_x_146:
[----:B------:R-:W-:Y:S05]  /*8770*/  BSYNC B1 ;  /* 0x0000000000017941 */ /* 0x000fea0003800000 */
.L_x_145:
        /* <DEDUP_REMOVED lines=12> */
.L_x_148:
[----:B------:R-:W-:Y:S05]  /*8840*/  BSYNC B1 ;  /* 0x0000000000017941 */ /* 0x000fea0003800000 */
.L_x_147:
        /* <DEDUP_REMOVED lines=12> */
.L_x_150:
[----:B------:R-:W-:Y:S05]  /*8910*/  BSYNC B1 ;  /* 0x0000000000017941 */ /* 0x000fea0003800000 */
.L_x_149:
        /* <DEDUP_REMOVED lines=12> */
.L_x_152:
[----:B------:R-:W-:Y:S05]  /*89e0*/  BSYNC B1 ;  /* 0x0000000000017941 */ /* 0x000fea0003800000 */
.L_x_151:
        /* <DEDUP_REMOVED lines=12> */
.L_x_154:
[----:B------:R-:W-:Y:S05]  /*8ab0*/  BSYNC B1 ;  /* 0x0000000000017941 */ /* 0x000fea0003800000 */
.L_x_153:
        /* <DEDUP_REMOVED lines=12> */
.L_x_156:
[----:B------:R-:W-:Y:S05]  /*8b80*/  BSYNC B1 ;  /* 0x0000000000017941 */ /* 0x000fea0003800000 */
.L_x_155:
        /* <DEDUP_REMOVED lines=12> */
.L_x_158:
[----:B------:R-:W-:Y:S05]  /*8c50*/  BSYNC B1 ;  /* 0x0000000000017941 */ /* 0x000fea0003800000 */
.L_x_157:
        /* <DEDUP_REMOVED lines=12> */
.L_x_160:
[----:B------:R-:W-:Y:S05]  /*8d20*/  BSYNC B1 ;  /* 0x0000000000017941 */ /* 0x000fea0003800000 */
.L_x_159:
[----:B-----5:R-:W-:Y:S01]  /*8d30*/  LOP3.LUT R44, R44, 0xff, RZ, 0xc0, !PT ;  /* 0x000000ff2c2c7812 */ /* 0x020fe200078ec0ff */
[----:B------:R-:W-:Y:S01]  /*8d40*/  BSSY B1, `(.L_x_161) ;  /* 0x000000b000017945 */ /* 0x000fe20003800000 */
[----:B------:R-:W-:Y:S02]  /*8d50*/  ISETP.LT.OR P2, PT, R42, 0x79, !P1 ;  /* 0x000000792a00780c */ /* 0x000fe40004f41670 */
[----:B------:R-:W-:Y:S02]  /*8d60*/  F2FP.F16.E4M3.UNPACK_B R44, R44 ;  /* 0x0000002cff2c723e */ /* 0x000fe400020006ff */
[----:B0--3--:R-:W-:-:S03]  /*8d70*/  PRMT R32, RZ, 0x7610, R32 ;  /* 0x00007610ff207816 */ /* 0x009fc60000000020 */
[----:B------:R-:W-:-:S05]  /*8d80*/  HADD2.F32 R44, -RZ, R44.H0_H0 ;  /* 0x2000002cff2c7230 */ /* 0x000fca0000004100 */
[----:B------:R-:W-:-:S04]  /*8d90*/  FMUL R44, R44, UR21 ;  /* 0x000000152c2c7c20 */ /* 0x000fc80008400000 */
[----:B------:R-:W-:-:S05]  /*8da0*/  FFMA R44, R167, UR20, R44 ;  /* 0x00000014a72c7c23 */ /* 0x000fca000800002c */
[----:B------:R-:W-:-:S05]  /*8db0*/  F2FP.SATFINITE.E4M3.F32.PACK_AB_MERGE_C R33, RZ, R44, RZ ;  /* 0x0000002cff21723e */ /* 0x000fca00048070ff */
[----:B------:R0:W-:Y:S01]  /*8dc0*/  @!P0 STG.E.U8 desc[UR14][R24.64+0x79], R33 ;  /* 0x0000792118008986 */ /* 0x0001e2000c10110e */
[----:B------:R-:W-:Y:S05]  /*8dd0*/  @P2 BRA `(.L_x_162) ;  /* 0x0000000000042947 */ /* 0x000fea0003800000 */
[----:B------:R3:W5:Y:S02]  /*8de0*/  LDG.E.U8 R32, desc[UR14][R34.64+0x78] ;  /* 0x0000780e22207981 */ /* 0x000764000c1e1100 */
.L_x_162:
[----:B------:R-:W-:Y:S05]  /*8df0*/  BSYNC B1 ;  /* 0x0000000000017941 */ /* 0x000fea0003800000 */
.L_x_161:
[----:B-----5:R-:W-:Y:S01]  /*8e00*/  LOP3.LUT R32, R32, 0xff, RZ, 0xc0, !PT ;  /* 0x000000ff20207812 */ /* 0x020fe200078ec0ff */
[----:B------:R-:W-:Y:S01]  /*8e10*/  BSSY B1, `(.L_x_163) ;  /* 0x000000b000017945 */ /* 0x000fe20003800000 */
[----:B------:R-:W-:Y:S02]  /*8e20*/  ISETP.LT.OR P1, PT, R42, 0x7a, !P1 ;  /* 0x0000007a2a00780c */ /* 0x000fe40004f21670 */
[----:B------:R-:W-:Y:S02]  /*8e30*/  F2FP.F16.E4M3.UNPACK_B R32, R32 ;  /* 0x00000020ff20723e */ /* 0x000fe400020006ff */
[----:B0-2---:R-:W-:-:S03]  /*8e40*/  PRMT R24, RZ, 0x7610, R24 ;  /* 0x00007610ff187816 */ /* 0x005fc60000000018 */
[----:B------:R-:W-:-:S05]  /*8e50*/  HADD2.F32 R32, -RZ, R32.H0_H0 ;  /* 0x20000020ff207230 */ /* 0x000fca0000004100 */
[----:B------:R-:W-:-:S04]  /*8e60*/  FMUL R25, R32, UR21 ;  /* 0x0000001520197c20 */ /* 0x000fc80008400000 */
[----:B------:R-:W-:-:S05]  /*8e70*/  FFMA R25, R166, UR20, R25 ;  /* 0x00000014a6197c23 */ /* 0x000fca0008000019 */
[----:B------:R-:W-:-:S05]  /*8e80*/  F2FP.SATFINITE.E4M3.F32.PACK_AB_MERGE_C R25, RZ, R25, RZ ;  /* 0x00000019ff19723e */ /* 0x000fca00048070ff */
[----:B------:R0:W-:Y:S01]  /*8e90*/  @!P2 STG.E.U8 desc[UR14][R26.64+0x78], R25 ;  /* 0x000078191a00a986 */ /* 0x0001e2000c10110e */
[----:B------:R-:W-:Y:S05]  /*8ea0*/  @P1 BRA `(.L_x_164) ;  /* 0x0000000000041947 */ /* 0x000fea0003800000 */
[----:B------:R2:W5:Y:S02]  /*8eb0*/  LDG.E.U8 R24, desc[UR14][R34.64+0x79] ;  /* 0x0000790e22187981 */ /* 0x000564000c1e1100 */
.L_x_164:
[----:B------:R-:W-:Y:S05]  /*8ec0*/  BSYNC B1 ;  /* 0x0000000000017941 */ /* 0x000fea0003800000 */
.L_x_163:
[----:B-----5:R-:W-:Y:S01]  /*8ed0*/  LOP3.LUT R24, R24, 0xff, RZ, 0xc0, !PT ;  /* 0x000000ff18187812 */ /* 0x020fe200078ec0ff */
[----:B------:R-:W-:Y:S01]  /*8ee0*/  BSSY B1, `(.L_x_165) ;  /* 0x0000013000017945 */ /* 0x000fe20003800000 */
[----:B------:R-:W-:Y:S02]  /*8ef0*/  IADD3 R33, P0, R43, 0x80, RZ ;  /* 0x000000802b217810 */ /* 0x000fe40007f1e0ff */
[----:B------:R-:W-:-:S03]  /*8f00*/  F2FP.F16.E4M3.UNPACK_B R24, R24 ;  /* 0x00000018ff18723e */ /* 0x000fc600020006ff */
[----:B0-----:R-:W-:Y:S01]  /*8f10*/  IMAD.X R25, RZ, RZ, R39, P0 ;  /* 0x000000ffff197224 */ /* 0x001fe200000e0627 */
[----:B------:R-:W-:Y:S01]  /*8f20*/  ISETP.GE.AND P0, PT, R41, 0x81, PT ;  /* 0x000000812900780c */ /* 0x000fe20003f06270 */
[----:B------:R-:W-:Y:S02]  /*8f30*/  HADD2.F32 R24, -RZ, R24.H0_H0 ;  /* 0x20000018ff187230 */ /* 0x000fe40000004100 */
[----:B--234-:R-:W-:Y:S01]  /*8f40*/  IMAD R34, R25, UR6, RZ ;  /* 0x0000000619227c24 */ /* 0x01cfe2000f8e02ff */
        /* <DEDUP_REMOVED lines=12> */
.L_x_166:
[----:B------:R-:W-:Y:S05]  /*9010*/  BSYNC B1 ;  /* 0x0000000000017941 */ /* 0x000fea0003800000 */
.L_x_165:
[----:B-----5:R-:W-:Y:S01]  /*9020*/  LOP3.LUT R32, R32, 0xff, RZ, 0xc0, !PT ;  /* 0x000000ff20207812 */ /* 0x020fe200078ec0ff */
[----:B------:R-:W-:Y:S01]  /*9030*/  BSSY B1, `(.L_x_167) ;  /* 0x000000b000017945 */ /* 0x000fe20003800000 */
[----:B------:R-:W-:Y:S02]  /*9040*/  ISETP.LT.OR P2, PT, R42, 0x2, !P0 ;  /* 0x000000022a00780c */ /* 0x000fe40004741670 */
[----:B------:R-:W-:Y:S02]  /*9050*/  F2FP.F16.E4M3.UNPACK_B R32, R32 ;  /* 0x00000020ff20723e */ /* 0x000fe400020006ff */
[----:B0-----:R-:W-:-:S03]  /*9060*/  PRMT R26, RZ, 0x7610, R26 ;  /* 0x00007610ff1a7816 */ /* 0x001fc6000000001a */
[----:B------:R-:W-:-:S05]  /*9070*/  HADD2.F32 R32, -RZ, R32.H0_H0 ;  /* 0x20000020ff207230 */ /* 0x000fca0000004100 */
[----:B------:R-:W-:-:S04]  /*9080*/  FMUL R27, R32, UR21 ;  /* 0x00000015201b7c20 */ /* 0x000fc80008400000 */
[----:B------:R-:W-:-:S05]  /*9090*/  FFMA R27, R164, UR20, R27 ;  /* 0x00000014a41b7c23 */ /* 0x000fca000800001b */
[----:B------:R-:W-:-:S05]  /*90a0*/  F2FP.SATFINITE.E4M3.F32.PACK_AB_MERGE_C R27, RZ, R27, RZ ;  /* 0x0000001bff1b723e */ /* 0x000fca00048070ff */
[----:B------:R0:W-:Y:S01]  /*90b0*/  @!P3 STG.E.U8 desc[UR14][R28.64], R27 ;  /* 0x0000001b1c00b986 */ /* 0x0001e2000c10110e */
[----:B------:R-:W-:Y:S05]  /*90c0*/  @P2 BRA `(.L_x_168) ;  /* 0x0000000000042947 */ /* 0x000fea0003800000 */
[----:B------:R3:W5:Y:S02]  /*90d0*/  LDG.E.U8 R26, desc[UR14][R24.64+0x1] ;  /* 0x0000010e181a7981 */ /* 0x000764000c1e1100 */
.L_x_168:
[----:B------:R-:W-:Y:S05]  /*90e0*/  BSYNC B1 ;  /* 0x0000000000017941 */ /* 0x000fea0003800000 */
.L_x_167:
[----:B-----5:R-:W-:Y:S01]  /*90f0*/  LOP3.LUT R26, R26, 0xff, RZ, 0xc0, !PT ;  /* 0x000000ff1a1a7812 */ /* 0x020fe200078ec0ff */
[----:B------:R-:W-:Y:S01]  /*9100*/  BSSY B1, `(.L_x_169) ;  /* 0x0000013000017945 */ /* 0x000fe20003800000 */
[----:B------:R-:W-:Y:S02]  /*9110*/  IADD3 R43, P1, R43, 0x88, RZ ;  /* 0x000000882b2b7810 */ /* 0x000fe40007f3e0ff */
[----:B------:R-:W-:Y:S02]  /*9120*/  F2FP.F16.E4M3.UNPACK_B R26, R26 ;  /* 0x0000001aff1a723e */ /* 0x000fe400020006ff */
[----:B------:R-:W-:Y:S01]  /*9130*/  PRMT R32, RZ, 0x7610, R32 ;  /* 0x00007610ff207816 */ /* 0x000fe20000000020 */
[----:B------:R-:W-:Y:S01]  /*9140*/  IMAD.X R38, RZ, RZ, R39, P1 ;  /* 0x000000ffff267224 */ /* 0x000fe200008e0627 */
[----:B------:R-:W-:Y:S01]  /*9150*/  ISETP.GE.AND P1, PT, R41, 0x89, PT ;  /* 0x000000892900780c */ /* 0x000fe20003f26270 */
[----:B------:R-:W-:Y:S02]  /*9160*/  HADD2.F32 R26, -RZ, R26.H0_H0 ;  /* 0x2000001aff1a7230 */ /* 0x000fe40000004100 */
[----:B------:R-:W-:Y:S01]  /*9170*/  IMAD R38, R38, UR6, RZ ;  /* 0x0000000626267c24 */ /* 0x000fe2000f8e02ff */
[----:B------:R-:W-:Y:S01]  /*9180*/  ISETP.LT.OR P5, PT, R42, 0x1, !P1 ;  /* 0x000000012a00780c */ /* 0x000fe20004fa1670 */
[----:B------:R-:W-:-:S04]  /*9190*/  IMAD.WIDE.U32 R36, R43, UR6, R36 ;  /* 0x000000062b247c25 */ /* 0x000fc8000f8e0024 */
[----:B------:R-:W-:Y:S01]  /*91a0*/  FMUL R26, R26, UR21 ;  /* 0x000000151a1a7c20 */ /* 0x000fe20008400000 */
[----:B------:R-:W-:-:S03]  /*91b0*/  IMAD R43, R43, UR7, R38 ;  /* 0x000000072b2b7c24 */ /* 0x000fc6000f8e0226 */
[----:B------:R-:W-:Y:S01]  /*91c0*/  FFMA R163, R163, UR20, R26 ;  /* 0x00000014a3a37c23 */ /* 0x000fe2000800001a */
[----:B------:R-:W-:-:S04]  /*91d0*/  IADD3 R26, P3, R36, UR10, RZ ;  /* 0x0000000a241a7c10 */ /* 0x000fc8000ff7e0ff */
[----:B------:R-:W-:Y:S02]  /*91e0*/  F2FP.SATFINITE.E4M3.F32.PACK_AB_MERGE_C R163, RZ, R163, RZ ;  /* 0x000000a3ffa3723e */ /* 0x000fe400048070ff */
[----:B0-----:R-:W-:-:S03]  /*91f0*/  IADD3.X R27, R37, UR11, R43, P3, !PT ;  /* 0x0000000b251b7c10 */ /* 0x001fc60009ffe42b */
[----:B------:R0:W-:Y:S01]  /*9200*/  @!P2 STG.E.U8 desc[UR14][R28.64+0x1], R163 ;  /* 0x000001a31c00a986 */ /* 0x0001e2000c10110e */
[----:B------:R-:W-:Y:S05]  /*9210*/  @P5 BRA `(.L_x_170) ;  /* 0x0000000000045947 */ /* 0x000fea0003800000 */
[----:B------:R4:W5:Y:S02]  /*9220*/  LDG.E.U8 R32, desc[UR14][R26.64] ;  /* 0x0000000e1a207981 */ /* 0x000964000c1e1100 */
.L_x_170:
[----:B------:R-:W-:Y:S05]  /*9230*/  BSYNC B1 ;  /* 0x0000000000017941 */ /* 0x000fea0003800000 */
.L_x_169:
        /* <DEDUP_REMOVED lines=12> */
.L_x_172:
[----:B------:R-:W-:Y:S05]  /*9300*/  BSYNC B1 ;  /* 0x0000000000017941 */ /* 0x000fea0003800000 */
.L_x_171:
        /* <DEDUP_REMOVED lines=12> */
.L_x_174:
[----:B------:R-:W-:Y:S05]  /*93d0*/  BSYNC B1 ;  /* 0x0000000000017941 */ /* 0x000fea0003800000 */
.L_x_173:
        /* <DEDUP_REMOVED lines=12> */
.L_x_176:
[----:B------:R-:W-:Y:S05]  /*94a0*/  BSYNC B1 ;  /* 0x0000000000017941 */ /* 0x000fea0003800000 */
.L_x_175:
        /* <DEDUP_REMOVED lines=12> */
.L_x_178:
[----:B------:R-:W-:Y:S05]  /*9570*/  BSYNC B1 ;  /* 0x0000000000017941 */ /* 0x000fea0003800000 */
.L_x_177:
        /* <DEDUP_REMOVED lines=12> */
.L_x_180:
[----:B------:R-:W-:Y:S05]  /*9640*/  BSYNC B1 ;  /* 0x0000000000017941 */ /* 0x000fea0003800000 */
.L_x_179:
        /* <DEDUP_REMOVED lines=12> */
.L_x_182:
[----:B------:R-:W-:Y:S05]  /*9710*/  BSYNC B1 ;  /* 0x0000000000017941 */ /* 0x000fea0003800000 */
.L_x_181:
        /* <DEDUP_REMOVED lines=12> */
.L_x_184:
[----:B------:R-:W-:Y:S05]  /*97e0*/  BSYNC B1 ;  /* 0x0000000000017941 */ /* 0x000fea0003800000 */
.L_x_183:
        /* <DEDUP_REMOVED lines=12> */
.L_x_186:
[----:B------:R-:W-:Y:S05]  /*98b0*/  BSYNC B1 ;  /* 0x0000000000017941 */ /* 0x000fea0003800000 */
.L_x_185:
        /* <DEDUP_REMOVED lines=12> */
.L_x_188:
[----:B------:R-:W-:Y:S05]  /*9980*/  BSYNC B1 ;  /* 0x0000000000017941 */ /* 0x000fea0003800000 */
.L_x_187:
        /* <DEDUP_REMOVED lines=12> */
.L_x_190:
[----:B------:R-:W-:Y:S05]  /*9a50*/  BSYNC B1 ;  /* 0x0000000000017941 */ /* 0x000fea0003800000 */
.L_x_189:
        /* <DEDUP_REMOVED lines=12> */
.L_x_192:
[----:B------:R-:W-:Y:S05]  /*9b20*/  BSYNC B1 ;  /* 0x0000000000017941 */ /* 0x000fea0003800000 */
.L_x_191:
[----:B-----5:R-:W-:Y:S01]  /*9b30*/  LOP3.LUT R32, R32, 0xff, RZ, 0xc0, !PT ;  /* 0x000000ff20207812 */ /* 0x020fe200078ec0ff */
[----:B------:R-:W-:Y:S01]  /*9b40*/  BSSY B1, `(.L_x_193) ;  /* 0x000000b000017945 */ /* 0x000fe20003800000 */
[----:B------:R-:W-:Y:S02]  /*9b50*/  ISETP.LT.OR P3, PT, R42, 0x19, !P1 ;  /* 0x000000192a00780c */ /* 0x000fe40004f61670 */
[----:B------:R-:W-:-:S05]  /*9b60*/  F2FP.F16.E4M3.UNPACK_B R32, R32 ;  /* 0x00000020ff20723e */ /* 0x000fca00020006ff */
[----:B------:R-:W-:-:S05]  /*9b70*/  HADD2.F32 R32, -RZ, R32.H0_H0 ;  /* 0x20000020ff207230 */ /* 0x000fca0000004100 */
[----:B------:R-:W-:-:S04]  /*9b80*/  FMUL R32, R32, UR21 ;  /* 0x0000001520207c20 */ /* 0x000fc80008400000 */
[----:B------:R-:W-:Y:S01]  /*9b90*/  FFMA R32, R23, UR20, R32 ;  /* 0x0000001417207c23 */ /* 0x000fe20008000020 */
[----:B------:R-:W-:-:S04]  /*9ba0*/  PRMT R23, RZ, 0x7610, R23 ;  /* 0x00007610ff177816 */ /* 0x000fc80000000017 */
[----:B0-----:R-:W-:-:S05]  /*9bb0*/  F2FP.SATFINITE.E4M3.F32.PACK_AB_MERGE_C R33, RZ, R32, RZ ;  /* 0x00000020ff21723e */ /* 0x001fca00048070ff */
[----:B------:R0:W-:Y:S01]  /*9bc0*/  @!P2 STG.E.U8 desc[UR14][R28.64+0x19], R33 ;  /* 0x000019211c00a986 */ /* 0x0001e2000c10110e */
[----:B------:R-:W-:Y:S05]  /*9bd0*/  @P3 BRA `(.L_x_194) ;  /* 0x0000000000043947 */ /* 0x000fea0003800000 */
[----:B------:R0:W5:Y:S02]  /*9be0*/  LDG.E.U8 R23, desc[UR14][R26.64+0x18] ;  /* 0x0000180e1a177981 */ /* 0x000164000c1e1100 */
.L_x_194:
[----:B------:R-:W-:Y:S05]  /*9bf0*/  BSYNC B1 ;  /* 0x0000000000017941 */ /* 0x000fea0003800000 */
.L_x_193:
        /* <DEDUP_REMOVED lines=8> */
[----:B------:R-:W-:-:S05]  /*9c80*/  F2FP.SATFINITE.E4M3.F32.PACK_AB_MERGE_C R23, RZ, R23, RZ ;  /* 0x00000017ff17723e */ /* 0x000fca00048070ff */
[----:B------:R0:W-:Y:S01]  /*9c90*/  @!P3 STG.E.U8 desc[UR14][R30.64+0x18], R23 ;  /* 0x000018171e00b986 */ /* 0x0001e2000c10110e */
[----:B------:R-:W-:Y:S05]  /*9ca0*/  @P2 BRA `(.L_x_196) ;  /* 0x0000000000042947 */ /* 0x000fea0003800000 */
[----:B------:R0:W5:Y:S02]  /*9cb0*/  LDG.E.U8 R22, desc[UR14][R26.64+0x19] ;  /* 0x0000190e1a167981 */ /* 0x000164000c1e1100 */
.L_x_196:
[----:B------:R-:W-:Y:S05]  /*9cc0*/  BSYNC B1 ;  /* 0x0000000000017941 */ /* 0x000fea0003800000 */
.L_x_195:
        /* <DEDUP_REMOVED lines=12> */
.L_x_198:
[----:B------:R-:W-:Y:S05]  /*9d90*/  BSYNC B1 ;  /* 0x0000000000017941 */ /* 0x000fea0003800000 */
.L_x_197:
        /* <DEDUP_REMOVED lines=12> */
.L_x_200:
[----:B------:R-:W-:Y:S05]  /*9e60*/  BSYNC B1 ;  /* 0x0000000000017941 */ /* 0x000fea0003800000 */
.L_x_199:
        /* <DEDUP_REMOVED lines=12> */
.L_x_202:
[----:B------:R-:W-:Y:S05]  /*9f30*/  BSYNC B1 ;  /* 0x0000000000017941 */ /* 0x000fea0003800000 */
.L_x_201:
        /* <DEDUP_REMOVED lines=12> */
.L_x_204:
[----:B------:R-:W-:Y:S05]  /*a000*/  BSYNC B1 ;  /* 0x0000000000017941 */ /* 0x000fea0003800000 */
.L_x_203:
        /* <DEDUP_REMOVED lines=12> */
.L_x_206:
[----:B------:R-:W-:Y:S05]  /*a0d0*/  BSYNC B1 ;  /* 0x0000000000017941 */ /* 0x000fea0003800000 */
.L_x_205:
        /* <DEDUP_REMOVED lines=12> */
.L_x_208:
[----:B------:R-:W-:Y:S05]  /*a1a0*/  BSYNC B1 ;  /* 0x0000000000017941 */ /* 0x000fea0003800000 */
.L_x_207:
        /* <DEDUP_REMOVED lines=12> */
.L_x_210:
[----:B------:R-:W-:Y:S05]  /*a270*/  BSYNC B1 ;  /* 0x0000000000017941 */ /* 0x000fea0003800000 */
.L_x_209:
        /* <DEDUP_REMOVED lines=12> */
.L_x_212:
[----:B------:R-:W-:Y:S05]  /*a340*/  BSYNC B1 ;  /* 0x0000000000017941 */ /* 0x000fea0003800000 */
.L_x_211:
        /* <DEDUP_REMOVED lines=12> */
.L_x_214:
[----:B------:R-:W-:Y:S05]  /*a410*/  BSYNC B1 ;  /* 0x0000000000017941 */ /* 0x000fea0003800000 */
.L_x_213:
        /* <DEDUP_REMOVED lines=12> */
.L_x_216:
[----:B------:R-:W-:Y:S05]  /*a4e0*/  BSYNC B1 ;  /* 0x0000000000017941 */ /* 0x000fea0003800000 */
.L_x_215:
        /* <DEDUP_REMOVED lines=12> */
.L_x_218:
[----:B------:R-:W-:Y:S05]  /*a5b0*/  BSYNC B1 ;  /* 0x0000000000017941 */ /* 0x000fea0003800000 */
.L_x_217:
        /* <DEDUP_REMOVED lines=12> */
.L_x_220:
[----:B------:R-:W-:Y:S05]  /*a680*/  BSYNC B1 ;  /* 0x0000000000017941 */ /* 0x000fea0003800000 */
.L_x_219:
        /* <DEDUP_REMOVED lines=12> */
.L_x_222:
[----:B------:R-:W-:Y:S05]  /*a750*/  BSYNC B1 ;  /* 0x0000000000017941 */ /* 0x000fea0003800000 */
.L_x_221:
        /* <DEDUP_REMOVED lines=12> */
.L_x_224:
[----:B------:R-:W-:Y:S05]  /*a820*/  BSYNC B1 ;  /* 0x0000000000017941 */ /* 0x000fea0003800000 */
.L_x_223:
        /* <DEDUP_REMOVED lines=12> */
.L_x_226:
[----:B------:R-:W-:Y:S05]  /*a8f0*/  BSYNC B1 ;  /* 0x0000000000017941 */ /* 0x000fea0003800000 */
.L_x_225:
        /* <DEDUP_REMOVED lines=12> */
.L_x_228:
[----:B------:R-:W-:Y:S05]  /*a9c0*/  BSYNC B1 ;  /* 0x0000000000017941 */ /* 0x000fea0003800000 */
.L_x_227:
        /* <DEDUP_REMOVED lines=12> */
.L_x_230:
[----:B------:R-:W-:Y:S05]  /*aa90*/  BSYNC B1 ;  /* 0x0000000000017941 */ /* 0x000fea0003800000 */
.L_x_229:
        /* <DEDUP_REMOVED lines=12> */
.L_x_232:
[----:B------:R-:W-:Y:S05]  /*ab60*/  BSYNC B1 ;  /* 0x0000000000017941 */ /* 0x000fea0003800000 */
.L_x_231:
        /* <DEDUP_REMOVED lines=12> */
.L_x_234:
[----:B------:R-:W-:Y:S05]  /*ac30*/  BSYNC B1 ;  /* 0x0000000000017941 */ /* 0x000fea0003800000 */
.L_x_233:
        /* <DEDUP_REMOVED lines=12> */
.L_x_236:
[----:B------:R-:W-:Y:S05]  /*ad00*/  BSYNC B1 ;  /* 0x0000000000017941 */ /* 0x000fea0003800000 */
.L_x_235:
[----:B-----5:R-:W-:Y:S01]  /*ad10*/  LOP3.LUT R2, R2, 0xff, RZ, 0xc0, !PT ;  /* 0x000000ff02027812 */ /* 0x020fe200078ec0ff */
[----:B------:R-:W-:Y:S01]  /*ad20*/  BSSY B1, `(.L_x_237) ;  /* 0x000000b000017945 */ /* 0x000fe20003800000 */
[----:B------:R-:W-:Y:S02]  /*ad30*/  ISETP.LT.OR P3, PT, R42, 0x49, !P0 ;  /* 0x000000492a00780c */ /* 0x000fe40004761670 */
[----:B------:R-:W-:-:S05]  /*ad40*/  F2FP.F16.E4M3.UNPACK_B R2, R2 ;  /* 0x00000002ff02723e */ /* 0x000fca00020006ff */
[----:B------:R-:W-:-:S05]  /*ad50*/  HADD2.F32 R2, -RZ, R2.H0_H0 ;  /* 0x20000002ff027230 */ /* 0x000fca0000004100 */
[----:B0-----:R-:W-:-:S04]  /*ad60*/  FMUL R3, R2, UR21 ;  /* 0x0000001502037c20 */ /* 0x001fc80008400000 */
[----:B------:R-:W-:Y:S01]  /*ad70*/  FFMA R3, R0, UR20, R3 ;  /* 0x0000001400037c23 */ /* 0x000fe20008000003 */
[----:B------:R-:W-:-:S04]  /*ad80*/  PRMT R0, RZ, 0x7610, R0 ;  /* 0x00007610ff007816 */ /* 0x000fc80000000000 */
[----:B------:R-:W-:-:S05]  /*ad90*/  F2FP.SATFINITE.E4M3.F32.PACK_AB_MERGE_C R3, RZ, R3, RZ ;  /* 0x00000003ff03723e */ /* 0x000fca00048070ff */
[----:B------:R0:W-:Y:S01]  /*ada0*/  @!P2 STG.E.U8 desc[UR14][R30.64+0x41], R3 ;  /* 0x000041031e00a986 */ /* 0x0001e2000c10110e */
[----:B------:R-:W-:Y:S05]  /*adb0*/  @P3 BRA `(.L_x_238) ;  /* 0x0000000000043947 */ /* 0x000fea0003800000 */
[----:B------:R0:W5:Y:S02]  /*adc0*/  LDG.E.U8 R0, desc[UR14][R24.64+0x48] ;  /* 0x0000480e18007981 */ /* 0x000164000c1e1100 */
.L_x_238:
[----:B------:R-:W-:Y:S05]  /*add0*/  BSYNC B1 ;  /* 0x0000000000017941 */ /* 0x000fea0003800000 */
.L_x_237:
[----:B------:R-:W2:Y:S01]  /*ade0*/  LDL.LU R2, [R1] ;  /* 0x0000000001027983 */ /* 0x000ea20000300800 */
[----:B-----5:R-:W-:Y:S01]  /*adf0*/  LOP3.LUT R0, R0, 0xff, RZ, 0xc0, !PT ;  /* 0x000000ff00007812 */ /* 0x020fe200078ec0ff */
[----:B------:R-:W-:Y:S01]  /*ae00*/  BSSY B1, `(.L_x_239) ;  /* 0x000000b000017945 */ /* 0x000fe20003800000 */
[----:B------:R-:W-:Y:S02]  /*ae10*/  ISETP.LT.OR P2, PT, R42, 0x4a, !P0 ;  /* 0x0000004a2a00780c */ /* 0x000fe40004741670 */
[----:B------:R-:W-:-:S05]  /*ae20*/  F2FP.F16.E4M3.UNPACK_B R0, R0 ;  /* 0x00000000ff00723e */ /* 0x000fca00020006ff */
[----:B------:R-:W-:-:S05]  /*ae30*/  HADD2.F32 R0, -RZ, R0.H0_H0 ;  /* 0x20000000ff007230 */ /* 0x000fca0000004100 */
[----:B------:R-:W-:-:S04]  /*ae40*/  FMUL R0, R0, UR21 ;  /* 0x0000001500007c20 */ /* 0x000fc80008400000 */
[----:B--2---:R-:W-:-:S05]  /*ae50*/  FFMA R0, R2, UR20, R0 ;  /* 0x0000001402007c23 */ /* 0x004fca0008000000 */
[----:B0-----:R-:W-:Y:S02]  /*ae60*/  F2FP.SATFINITE.E4M3.F32.PACK_AB_MERGE_C R3, RZ, R0, RZ ;  /* 0x00000000ff03723e */ /* 0x001fe400048070ff */
[----:B------:R-:W-:-:S03]  /*ae70*/  PRMT R0, RZ, 0x7610, R0 ;  /* 0x00007610ff007816 */ /* 0x000fc60000000000 */
[----:B------:R0:W-:Y:S01]  /*ae80*/  @!P3 STG.E.U8 desc[UR14][R28.64+0x48], R3 ;  /* 0x000048031c00b986 */ /* 0x0001e2000c10110e */
[----:B------:R-:W-:Y:S05]  /*ae90*/  @P2 BRA `(.L_x_240) ;  /* 0x0000000000042947 */ /* 0x000fea0003800000 */
[----:B------:R2:W5:Y:S02]  /*aea0*/  LDG.E.U8 R0, desc[UR14][R24.64+0x49] ;  /* 0x0000490e18007981 */ /* 0x000564000c1e1100 */
.L_x_240:
[----:B------:R-:W-:Y:S05]  /*aeb0*/  BSYNC B1 ;  /* 0x0000000000017941 */ /* 0x000fea0003800000 */
.L_x_239:
[----:B------:R-:W3:Y:S01]  /*aec0*/  LDL.LU R2, [R1+0x4] ;  /* 0x0000040001027983 */ /* 0x000ee20000300800 */
[----:B-----5:R-:W-:Y:S01]  /*aed0*/  LOP3.LUT R0, R0, 0xff, RZ, 0xc0, !PT ;  /* 0x000000ff00007812 */ /* 0x020fe200078ec0ff */
[----:B------:R-:W-:Y:S01]  /*aee0*/  BSSY B1, `(.L_x_241) ;  /* 0x000000b000017945 */ /* 0x000fe20003800000 */
[----:B------:R-:W-:Y:S02]  /*aef0*/  ISETP.LT.OR P3, PT, R42, 0x49, !P1 ;  /* 0x000000492a00780c */ /* 0x000fe40004f61670 */
[----:B------:R-:W-:-:S05]  /*af00*/  F2FP.F16.E4M3.UNPACK_B R0, R0 ;  /* 0x00000000ff00723e */ /* 0x000fca00020006ff */
[----:B------:R-:W-:-:S05]  /*af10*/  HADD2.F32 R0, -RZ, R0.H0_H0 ;  /* 0x20000000ff007230 */ /* 0x000fca0000004100 */
[----:B------:R-:W-:-:S04]  /*af20*/  FMUL R0, R0, UR21 ;  /* 0x0000001500007c20 */ /* 0x000fc80008400000 */
[----:B---3--:R-:W-:-:S05]  /*af30*/  FFMA R0, R2, UR20, R0 ;  /* 0x0000001402007c23 */ /* 0x008fca0008000000 */
[----:B0-----:R-:W-:Y:S02]  /*af40*/  F2FP.SATFINITE.E4M3.F32.PACK_AB_MERGE_C R3, RZ, R0, RZ ;  /* 0x00000000ff03723e */ /* 0x001fe400048070ff */
[----:B------:R-:W-:-:S03]  /*af50*/  PRMT R0, RZ, 0x7610, R0 ;  /* 0x00007610ff007816 */ /* 0x000fc60000000000 */
[----:B------:R0:W-:Y:S01]  /*af60*/  @!P2 STG.E.U8 desc[UR14][R28.64+0x49], R3 ;  /* 0x000049031c00a986 */ /* 0x0001e2000c10110e */
[----:B------:R-:W-:Y:S05]  /*af70*/  @P3 BRA `(.L_x_242) ;  /* 0x0000000000043947 */ /* 0x000fea0003800000 */
[----:B------:R3:W5:Y:S02]  /*af80*/  LDG.E.U8 R0, desc[UR14][R26.64+0x48] ;  /* 0x0000480e1a007981 */ /* 0x000764000c1e1100 */
.L_x_242:
[----:B------:R-:W-:Y:S05]  /*af90*/  BSYNC B1 ;  /* 0x0000000000017941 */ /* 0x000fea0003800000 */
.L_x_241:
[----:B------:R-:W2:Y:S01]  /*afa0*/  LDL.LU R2, [R1+0x8] ;  /* 0x0000080001027983 */ /* 0x000ea20000300800 */
        /* <DEDUP_REMOVED lines=12> */
.L_x_244:
[----:B------:R-:W-:Y:S05]  /*b070*/  BSYNC B1 ;  /* 0x0000000000017941 */ /* 0x000fea0003800000 */
.L_x_243:
        /* <DEDUP_REMOVED lines=13> */
.L_x_246:
[----:B------:R-:W-:Y:S05]  /*b150*/  BSYNC B1 ;  /* 0x0000000000017941 */ /* 0x000fea0003800000 */
.L_x_245:
        /* <DEDUP_REMOVED lines=13> */
.L_x_248:
[----:B------:R-:W-:Y:S05]  /*b230*/  BSYNC B1 ;  /* 0x0000000000017941 */ /* 0x000fea0003800000 */
.L_x_247:
        /* <DEDUP_REMOVED lines=13> */
.L_x_250:
[----:B------:R-:W-:Y:S05]  /*b310*/  BSYNC B1 ;  /* 0x0000000000017941 */ /* 0x000fea0003800000 */
.L_x_249:
        /* <DEDUP_REMOVED lines=13> */
.L_x_252:
[----:B------:R-:W-:Y:S05]  /*b3f0*/  BSYNC B1 ;  /* 0x0000000000017941 */ /* 0x000fea0003800000 */
.L_x_251:
        /* <DEDUP_REMOVED lines=13> */
.L_x_254:
[----:B------:R-:W-:Y:S05]  /*b4d0*/  BSYNC B1 ;  /* 0x0000000000017941 */ /* 0x000fea0003800000 */
.L_x_253:
        /* <DEDUP_REMOVED lines=13> */
.L_x_256:
[----:B------:R-:W-:Y:S05]  /*b5b0*/  BSYNC B1 ;  /* 0x0000000000017941 */ /* 0x000fea0003800000 */
.L_x_255:
        /* <DEDUP_REMOVED lines=13> */
.L_x_258:
[----:B------:R-:W-:Y:S05]  /*b690*/  BSYNC B1 ;  /* 0x0000000000017941 */ /* 0x000fea0003800000 */
.L_x_257:
        /* <DEDUP_REMOVED lines=13> */
.L_x_260:
[----:B------:R-:W-:Y:S05]  /*b770*/  BSYNC B1 ;  /* 0x0000000000017941 */ /* 0x000fea0003800000 */
.L_x_259:
        /* <DEDUP_REMOVED lines=13> */
.L_x_262:
[----:B------:R-:W-:Y:S05]  /*b850*/  BSYNC B1 ;  /* 0x0000000000017941 */ /* 0x000fea0003800000 */
.L_x_261:
        /* <DEDUP_REMOVED lines=13> */
.L_x_264:
[----:B------:R-:W-:Y:S05]  /*b930*/  BSYNC B1 ;  /* 0x0000000000017941 */ /* 0x000fea0003800000 */
.L_x_263:
        /* <DEDUP_REMOVED lines=13> */
.L_x_266:
[----:B------:R-:W-:Y:S05]  /*ba10*/  BSYNC B1 ;  /* 0x0000000000017941 */ /* 0x000fea0003800000 */
.L_x_265:
        /* <DEDUP_REMOVED lines=13> */
.L_x_268:
[----:B------:R-:W-:Y:S05]  /*baf0*/  BSYNC B1 ;  /* 0x0000000000017941 */ /* 0x000fea0003800000 */
.L_x_267:
        /* <DEDUP_REMOVED lines=13> */
.L_x_270:
[----:B------:R-:W-:Y:S05]  /*bbd0*/  BSYNC B1 ;  /* 0x0000000000017941 */ /* 0x000fea0003800000 */
.L_x_269:
        /* <DEDUP_REMOVED lines=13> */
.L_x_272:
[----:B------:R-:W-:Y:S05]  /*bcb0*/  BSYNC B1 ;  /* 0x0000000000017941 */ /* 0x000fea0003800000 */
.L_x_271:
        /* <DEDUP_REMOVED lines=13> */
.L_x_274:
[----:B------:R-:W-:Y:S05]  /*bd90*/  BSYNC B1 ;  /* 0x0000000000017941 */ /* 0x000fea0003800000 */
.L_x_273:
        /* <DEDUP_REMOVED lines=13> */
.L_x_276:
[----:B------:R-:W-:Y:S05]  /*be70*/  BSYNC B1 ;  /* 0x0000000000017941 */ /* 0x000fea0003800000 */
.L_x_275:
        /* <DEDUP_REMOVED lines=13> */
.L_x_278:
[----:B------:R-:W-:Y:S05]  /*bf50*/  BSYNC B1 ;  /* 0x0000000000017941 */ /* 0x000fea0003800000 */
.L_x_277:
        /* <DEDUP_REMOVED lines=13> */
.L_x_280:
[----:B------:R-:W-:Y:S05]  /*c030*/  BSYNC B1 ;  /* 0x0000000000017941 */ /* 0x000fea0003800000 */
.L_x_279:
        /* <DEDUP_REMOVED lines=13> */
.L_x_282:
[----:B------:R-:W-:Y:S05]  /*c110*/  BSYNC B1 ;  /* 0x0000000000017941 */ /* 0x000fea0003800000 */
.L_x_281:
        /* <DEDUP_REMOVED lines=13> */
.L_x_284:
[----:B------:R-:W-:Y:S05]  /*c1f0*/  BSYNC B1 ;  /* 0x0000000000017941 */ /* 0x000fea0003800000 */
.L_x_283:
        /* <DEDUP_REMOVED lines=13> */
.L_x_286:
[----:B------:R-:W-:Y:S05]  /*c2d0*/  BSYNC B1 ;  /* 0x0000000000017941 */ /* 0x000fea0003800000 */
.L_x_285:
        /* <DEDUP_REMOVED lines=13> */
.L_x_288:
[----:B------:R-:W-:Y:S05]  /*c3b0*/  BSYNC B1 ;  /* 0x0000000000017941 */ /* 0x000fea0003800000 */
.L_x_287:
        /* <DEDUP_REMOVED lines=13> */
.L_x_290:
[----:B------:R-:W-:Y:S05]  /*c490*/  BSYNC B1 ;  /* 0x0000000000017941 */ /* 0x000fea0003800000 */
.L_x_289:
        /* <DEDUP_REMOVED lines=13> */
.L_x_292:
[----:B------:R-:W-:Y:S05]  /*c570*/  BSYNC B1 ;  /* 0x0000000000017941 */ /* 0x000fea0003800000 */
.L_x_291:
[----:B------:R-:W-:Y:S05]  /*c580*/  @P1 BRA `(.L_x_293) ;  /* 0x0000002000a41947 */ /* 0x000fea0003800000 */
[----:B------:R-:W2:Y:S01]  /*c590*/  LDL.LU R2, [R1+0x6c] ;  /* 0x00006c0001027983 */ /* 0x000ea20000300800 */
[----:B-----5:R-:W-:-:S04]  /*c5a0*/  LOP3.LUT R0, R0, 0xff, RZ, 0xc0, !PT ;  /* 0x000000ff00007812 */ /* 0x020fc800078ec0ff */
[----:B------:R-:W-:-:S05]  /*c5b0*/  F2FP.F16.E4M3.UNPACK_B R0, R0 ;  /* 0x00000000ff00723e */ /* 0x000fca00020006ff */
[----:B------:R-:W-:-:S05]  /*c5c0*/  HADD2.F32 R0, -RZ, R0.H0_H0 ;  /* 0x20000000ff007230 */ /* 0x000fca0000004100 */
[----:B------:R-:W-:-:S04]  /*c5d0*/  FMUL R0, R0, UR21 ;  /* 0x0000001500007c20 */ /* 0x000fc80008400000 */
[----:B--2---:R-:W-:-:S05]  /*c5e0*/  FFMA R0, R2, UR20, R0 ;  /* 0x0000001402007c23 */ /* 0x004fca0008000000 */
[----:B0-----:R-:W-:-:S05]  /*c5f0*/  F2FP.SATFINITE.E4M3.F32.PACK_AB_MERGE_C R3, RZ, R0, RZ ;  /* 0x00000000ff03723e */ /* 0x001fca00048070ff */
[----:B------:R0:W-:Y:S01]  /*c600*/  STG.E.U8 desc[UR14][R30.64+0x79], R3 ;  /* 0x000079031e007986 */ /* 0x0001e2000c10110e */
[----:B------:R-:W-:Y:S05]  /*c610*/  BRA `(.L_x_293) ;  /* 0x0000002000807947 */ /* 0x000fea0003800000 */
.L_x_36:
[----:B------:R-:W-:Y:S01]  /*c620*/  ISETP.GE.AND P3, PT, R41, 0x1, PT ;  /* 0x000000012900780c */ /* 0x000fe20003f66270 */
[----:B------:R-:W-:Y:S01]  /*c630*/  FMUL R227, R227, UR20 ;  /* 0x00000014e3e37c20 */ /* 0x000fe20008400000 */
[----:B------:R-:W-:Y:S01]  /*c640*/  ISETP.GE.AND P2, PT, R41, 0x9, PT ;  /* 0x000000092900780c */ /* 0x000fe20003f46270 */
[----:B------:R-:W-:Y:S01]  /*c650*/  FMUL R228, R228, UR20 ;  /* 0x00000014e4e47c20 */ /* 0x000fe20008400000 */
[C---:B------:R-:W-:Y:S01]  /*c660*/  ISETP.LT.OR P0, PT, R42.reuse, 0x1, !P3 ;  /* 0x000000012a00780c */ /* 0x040fe20005f01670 */
[----:B------:R-:W-:Y:S01]  /*c670*/  FMUL R225, R225, UR20 ;  /* 0x00000014e1e17c20 */ /* 0x000fe20008400000 */
[----:B------:R-:W-:Y:S01]  /*c680*/  ISETP.LT.OR P1, PT, R42, 0x2, !P3 ;  /* 0x000000022a00780c */ /* 0x000fe20005f21670 */
[----:B------:R-:W-:Y:S01]  /*c690*/  FMUL R226, R226, UR20 ;  /* 0x00000014e2e27c20 */ /* 0x000fe20008400000 */
[----:B------:R-:W-:Y:S02]  /*c6a0*/  ISETP.LT.OR P6, PT, R42, 0x2, !P2 ;  /* 0x000000022a00780c */ /* 0x000fe400057c1670 */
[----:B------:R-:W-:-:S02]  /*c6b0*/  F2FP.SATFINITE.E4M3.F32.PACK_AB_MERGE_C R33, RZ, R228, RZ ;  /* 0x000000e4ff21723e */ /* 0x000fc400048070ff */
[----:B------:R-:W-:Y:S02]  /*c6c0*/  F2FP.SATFINITE.E4M3.F32.PACK_AB_MERGE_C R227, RZ, R227, RZ ;  /* 0x000000e3ffe3723e */ /* 0x000fe400048070ff */
[C---:B------:R-:W-:Y:S02]  /*c6d0*/  ISETP.LT.OR P5, PT, R42.reuse, 0x1, !P2 ;  /* 0x000000012a00780c */ /* 0x040fe400057a1670 */
[----:B------:R-:W-:Y:S01]  /*c6e0*/  F2FP.SATFINITE.E4M3.F32.PACK_AB_MERGE_C R225, RZ, R225, RZ ;  /* 0x000000e1ffe1723e */ /* 0x000fe200048070ff */
[----:B------:R0:W-:Y:S01]  /*c6f0*/  @!P0 STG.E.U8 desc[UR14][R24.64], R33 ;  /* 0x0000002118008986 */ /* 0x0001e2000c10110e */
[----:B------:R-:W-:Y:S01]  /*c700*/  ISETP.LT.OR P0, PT, R42, 0x9, !P3 ;  /* 0x000000092a00780c */ /* 0x000fe20005f01670 */
[----:B------:R-:W-:Y:S01]  /*c710*/  FMUL R224, R224, UR20 ;  /* 0x00000014e0e07c20 */ /* 0x000fe20008400000 */
[----:B------:R-:W-:Y:S01]  /*c720*/  F2FP.SATFINITE.E4M3.F32.PACK_AB_MERGE_C R35, RZ, R226, RZ ;  /* 0x000000e2ff23723e */ /* 0x000fe200048070ff */
[----:B------:R-:W-:Y:S01]  /*c730*/  @!P1 STG.E.U8 desc[UR14][R24.64+0x1], R227 ;  /* 0x000001e318009986 */ /* 0x000fe2000c10110e */
[----:B------:R-:W-:-:S03]  /*c740*/  ISETP.LT.OR P1, PT, R42, 0xa, !P3 ;  /* 0x0000000a2a00780c */ /* 0x000fc60005f21670 */
[----:B------:R-:W-:Y:S01]  /*c750*/  @!P6 STG.E.U8 desc[UR14][R26.64+0x1], R225 ;  /* 0x000001e11a00e986 */ /* 0x000fe2000c10110e */
[----:B------:R-:W-:Y:S01]  /*c760*/  ISETP.LT.OR P6, PT, R42, 0xa, !P2 ;  /* 0x0000000a2a00780c */ /* 0x000fe200057c1670 */
[----:B------:R-:W-:Y:S01]  /*c770*/  FMUL R223, R223, UR20 ;  /* 0x00000014dfdf7c20 */ /* 0x000fe20008400000 */
[----:B------:R-:W-:Y:S01]  /*c780*/  FMUL R221, R221, UR20 ;  /* 0x00000014dddd7c20 */ /* 0x000fe20008400000 */
[----:B------:R2:W-:Y:S01]  /*c790*/  @!P5 STG.E.U8 desc[UR14][R26.64], R35 ;  /* 0x000000231a00d986 */ /* 0x0005e2000c10110e */
[----:B0-----:R-:W-:Y:S02]  /*c7a0*/  F2FP.SATFINITE.E4M3.F32.PACK_AB_MERGE_C R33, RZ, R224, RZ ;  /* 0x000000e0ff21723e */ /* 0x001fe400048070ff */
[----:B------:R-:W-:Y:S01]  /*c7b0*/  F2FP.SATFINITE.E4M3.F32.PACK_AB_MERGE_C R223, RZ, R223, RZ ;  /* 0x000000dfffdf723e */ /* 0x000fe200048070ff */
[----:B------:R-:W-:Y:S01]  /*c7c0*/  FMUL R222, R222, UR20 ;  /* 0x00000014dede7c20 */ /* 0x000fe20008400000 */
[----:B------:R-:W-:Y:S01]  /*c7d0*/  ISETP.LT.OR P5, PT, R42, 0x9, !P2 ;  /* 0x000000092a00780c */ /* 0x000fe200057a1670 */
[----:B------:R-:W-:Y:S01]  /*c7e0*/  FMUL R220, R220, UR20 ;  /* 0x00000014dcdc7c20 */ /* 0x000fe20008400000 */
[----:B------:R-:W-:Y:S01]  /*c7f0*/  F2FP.SATFINITE.E4M3.F32.PACK_AB_MERGE_C R221, RZ, R221, RZ ;  /* 0x000000ddffdd723e */ /* 0x000fe200048070ff */
[----:B------:R0:W-:Y:S01]  /*c800*/  @!P0 STG.E.U8 desc[UR14][R24.64+0x8], R33 ;  /* 0x0000082118008986 */ /* 0x0001e2000c10110e */
[----:B------:R-:W-:-:S03]  /*c810*/  ISETP.LT.OR P0, PT, R42, 0x11, !P3 ;  /* 0x000000112a00780c */ /* 0x000fc60005f01670 */
[----:B------:R-:W-:Y:S01]  /*c820*/  @!P1 STG.E.U8 desc[UR14][R24.64+0x9], R223 ;  /* 0x000009df18009986 */ /* 0x000fe2000c10110e */
[----:B------:R-:W-:-:S03]  /*c830*/  ISETP.LT.OR P1, PT, R42, 0x12, !P3 ;  /* 0x000000122a00780c */ /* 0x000fc60005f21670 */
[----:B------:R-:W-:Y:S01]  /*c840*/  @!P6 STG.E.U8 desc[UR14][R26.64+0x9], R221 ;  /* 0x000009dd1a00e986 */ /* 0x000fe2000c10110e */
[C---:B------:R-:W-:Y:S01]  /*c850*/  ISETP.LT.OR P6, PT, R42.reuse, 0x12, !P2 ;  /* 0x000000122a00780c */ /* 0x040fe200057c1670 */
[----:B------:R-:W-:Y:S01]  /*c860*/  FMUL R219, R219, UR20 ;  /* 0x00000014dbdb7c20 */ /* 0x000fe20008400000 */
[----:B--2---:R-:W-:Y:S01]  /*c870*/  F2FP.SATFINITE.E4M3.F32.PACK_AB_MERGE_C R35, RZ, R222, RZ ;  /* 0x000000deff23723e */ /* 0x004fe200048070ff */
[----:B------:R-:W-:Y:S01]  /*c880*/  FMUL R217, R217, UR20 ;  /* 0x00000014d9d97c20 */ /* 0x000fe20008400000 */
[----:B0-----:R-:W-:Y:S01]  /*c890*/  F2FP.SATFINITE.E4M3.F32.PACK_AB_MERGE_C R33, RZ, R220, RZ ;  /* 0x000000dcff21723e */ /* 0x001fe200048070ff */
[----:B------:R-:W2:Y:S01]  /*c8a0*/  LDL.LU R226, [R1+0x8] ;  /* 0x0000080001e27983 */ /* 0x000ea20000300800 */
[----:B------:R-:W-:Y:S02]  /*c8b0*/  F2FP.SATFINITE.E4M3.F32.PACK_AB_MERGE_C R219, RZ, R219, RZ ;  /* 0x000000dbffdb723e */ /* 0x000fe400048070ff */
[----:B------:R-:W-:Y:S01]  /*c8c0*/  F2FP.SATFINITE.E4M3.F32.PACK_AB_MERGE_C R217, RZ, R217, RZ ;  /* 0x000000d9ffd9723e */ /* 0x000fe200048070ff */
[----:B------:R0:W-:Y:S01]  /*c8d0*/  @!P5 STG.E.U8 desc[UR14][R26.64+0x8], R35 ;  /* 0x000008231a00d986 */ /* 0x0001e2000c10110e */
[----:B------:R-:W-:Y:S01]  /*c8e0*/  ISETP.LT.OR P5, PT, R42, 0x11, !P2 ;  /* 0x000000112a00780c */ /* 0x000fe200057a1670 */
[----:B------:R-:W-:-:S02]  /*c8f0*/  FMUL R218, R218, UR20 ;  /* 0x00000014dada7c20 */ /* 0x000fc40008400000 */
[----:B------:R-:W3:Y:S04]  /*c900*/  LDL.LU R227, [R1+0x4] ;  /* 0x0000040001e37983 */ /* 0x000ee80000300800 */
[----:B------:R-:W4:Y:S04]  /*c910*/  LDL.LU R225, [R1] ;  /* 0x0000000001e17983 */ /* 0x000f280000300800 */
[----:B------:R1:W-:Y:S01]  /*c920*/  @!P0 STG.E.U8 desc[UR14][R24.64+0x10], R33 ;  /* 0x0000102118008986 */ /* 0x0003e2000c10110e */
[----:B------:R-:W-:-:S03]  /*c930*/  ISETP.LT.OR P0, PT, R42, 0x19, !P3 ;  /* 0x000000192a00780c */ /* 0x000fc60005f01670 */
[----:B------:R-:W-:Y:S01]  /*c940*/  @!P1 STG.E.U8 desc[UR14][R24.64+0x11], R219 ;  /* 0x000011db18009986 */ /* 0x000fe2000c10110e */
[----:B------:R-:W-:-:S03]  /*c950*/  ISETP.LT.OR P1, PT, R42, 0x1a, !P3 ;  /* 0x0000001a2a00780c */ /* 0x000fc60005f21670 */
[----:B------:R-:W-:Y:S01]  /*c960*/  @!P6 STG.E.U8 desc[UR14][R26.64+0x11], R217 ;  /* 0x000011d91a00e986 */ /* 0x000fe2000c10110e */
[----:B------:R-:W-:Y:S01]  /*c970*/  ISETP.LT.OR P6, PT, R42, 0x1a, !P2 ;  /* 0x0000001a2a00780c */ /* 0x000fe200057c1670 */
[----:B------:R-:W-:Y:S01]  /*c980*/  FMUL R216, R216, UR20 ;  /* 0x00000014d8d87c20 */ /* 0x000fe20008400000 */
[----:B0-----:R-:W-:Y:S01]  /*c990*/  F2FP.SATFINITE.E4M3.F32.PACK_AB_MERGE_C R35, RZ, R218, RZ ;  /* 0x000000daff23723e */ /* 0x001fe200048070ff */
[----:B------:R-:W-:Y:S01]  /*c9a0*/  FMUL R215, R215, UR20 ;  /* 0x00000014d7d77c20 */ /* 0x000fe20008400000 */
[----:B------:R-:W-:Y:S01]  /*c9b0*/  FMUL R213, R213, UR20 ;  /* 0x00000014d5d57c20 */ /* 0x000fe20008400000 */
[----:B------:R-:W-:Y:S01]  /*c9c0*/  FMUL R214, R214, UR20 ;  /* 0x00000014d6d67c20 */ /* 0x000fe20008400000 */
[----:B-1----:R-:W-:Y:S01]  /*c9d0*/  F2FP.SATFINITE.E4M3.F32.PACK_AB_MERGE_C R33, RZ, R216, RZ ;  /* 0x000000d8ff21723e */ /* 0x002fe200048070ff */
[----:B------:R0:W-:Y:S01]  /*c9e0*/  @!P5 STG.E.U8 desc[UR14][R26.64+0x10], R35 ;  /* 0x000010231a00d986 */ /* 0x0001e2000c10110e */
[----:B------:R-:W-:Y:S02]  /*c9f0*/  F2FP.SATFINITE.E4M3.F32.PACK_AB_MERGE_C R215, RZ, R215, RZ ;  /* 0x000000d7ffd7723e */ /* 0x000fe400048070ff */
        /* <DEDUP_REMOVED lines=12> */
[----:B-1----:R-:W-:Y:S01]  /*cac0*/  F2FP.SATFINITE.E4M3.F32.PACK_AB_MERGE_C R33, RZ, R212, RZ ;  /* 0x000000d4ff21723e */ /* 0x002fe200048070ff */
[----:B------:R-:W-:Y:S01]  /*cad0*/  FMUL R210, R210, UR20 ;  /* 0x00000014d2d27c20 */ /* 0x000fe20008400000 */
[----:B------:R-:W-:Y:S01]  /*cae0*/  F2FP.SATFINITE.E4M3.F32.PACK_AB_MERGE_C R211, RZ, R211, RZ ;  /* 0x000000d3ffd3723e */ /* 0x000fe200048070ff */
[----:B------:R0:W-:Y:S01]  /*caf0*/  @!P5 STG.E.U8 desc[UR14][R26.64+0x18], R35 ;  /* 0x000018231a00d986 */ /* 0x0001e2000c10110e */
[C---:B------:R-:W-:Y:S02]  /*cb00*/  ISETP.LT.OR P5, PT, R42.reuse, 0x21, !P2 ;  /* 0x000000212a00780c */ /* 0x040fe400057a1670 */
        /* <DEDUP_REMOVED lines=111> */
[C---:B------:R-:W-:Y:S01]  /*d200*/  ISETP.LT.OR P5, PT, R42.reuse, 0x59, !P2 ;  /* 0x000000592a00780c */ /* 0x040fe200057a1670 */
[----:B------:R-:W-:Y:S01]  /*d210*/  FMUL R179, R179, UR20 ;  /* 0x00000014b3b37c20 */ /* 0x000fe20008400000 */
[----:B------:R-:W-:Y:S01]  /*d220*/  F2FP.SATFINITE.E4M3.F32.PACK_AB_MERGE_C R181, RZ, R181, RZ ;  /* 0x000000b5ffb5723e */ /* 0x000fe200048070ff */
[----:B------:R1:W-:Y:S04]  /*d230*/  @!P0 STG.E.U8 desc[UR14][R24.64+0x58], R33 ;  /* 0x0000582118008986 */ /* 0x0003e8000c10110e */
[----:B------:R-:W-:Y:S04]  /*d240*/  @!P1 STG.E.U8 desc[UR14][R24.64+0x59], R183 ;  /* 0x000059b718009986 */ /* 0x000fe8000c10110e */
[----:B------:R-:W-:Y:S01]  /*d250*/  @!P6 STG.E.U8 desc[UR14][R26.64+0x59], R181 ;  /* 0x000059b51a00e986 */ /* 0x000fe2000c10110e */
[----:B------:R-:W-:-:S02]  /*d260*/  ISETP.LT.OR P6, PT, R42, 0x62, !P3 ;  /* 0x000000622a00780c */ /* 0x000fc40005fc1670 */
[----:B0-----:R-:W-:Y:S01]  /*d270*/  F2FP.SATFINITE.E4M3.F32.PACK_AB_MERGE_C R35, RZ, R182, RZ ;  /* 0x000000b6ff23723e */ /* 0x001fe200048070ff */
[----:B------:R-:W-:Y:S01]  /*d280*/  FMUL R180, R180, UR20 ;  /* 0x00000014b4b47c20 */ /* 0x000fe20008400000 */
[----:B------:R-:W-:Y:S01]  /*d290*/  F2FP.SATFINITE.E4M3.F32.PACK_AB_MERGE_C R179, RZ, R179, RZ ;  /* 0x000000b3ffb3723e */ /* 0x000fe200048070ff */
[----:B------:R-:W-:Y:S01]  /*d2a0*/  FMUL R178, R178, UR20 ;  /* 0x00000014b2b27c20 */ /* 0x000fe20008400000 */
[----:B------:R-:W-:Y:S01]  /*d2b0*/  FMUL R177, R177, UR20 ;  /* 0x00000014b1b17c20 */ /* 0x000fe20008400000 */
[----:B------:R0:W-:Y:S01]  /*d2c0*/  @!P5 STG.E.U8 desc[UR14][R26.64+0x58], R35 ;  /* 0x000058231a00d986 */ /* 0x0001e2000c10110e */
[C---:B------:R-:W-:Y:S02]  /*d2d0*/  ISETP.LT.OR P5, PT, R42.reuse, 0x61, !P3 ;  /* 0x000000612a00780c */ /* 0x040fe40005fa1670 */
[----:B------:R-:W-:Y:S01]  /*d2e0*/  ISETP.LT.OR P0, PT, R42, 0x61, !P2 ;  /* 0x000000612a00780c */ /* 0x000fe20005701670 */
[----:B------:R-:W-:Y:S01]  /*d2f0*/  FMUL R176, R176, UR20 ;  /* 0x00000014b0b07c20 */ /* 0x000fe20008400000 */
[C---:B------:R-:W-:Y:S01]  /*d300*/  ISETP.LT.OR P1, PT, R42.reuse, 0x62, !P2 ;  /* 0x000000622a00780c */ /* 0x040fe20005721670 */
[----:B------:R-:W-:Y:S01]  /*d310*/  @!P6 STG.E.U8 desc[UR14][R24.64+0x61], R179 ;  /* 0x000061b31800e986 */ /* 0x000fe2000c10110e */
[----:B------:R-:W-:-:S02]  /*d320*/  ISETP.LT.OR P6, PT, R42, 0x69, !P3 ;  /* 0x000000692a00780c */ /* 0x000fc40005fc1670 */
[----:B-1----:R-:W-:Y:S01]  /*d330*/  F2FP.SATFINITE.E4M3.F32.PACK_AB_MERGE_C R33, RZ, R180, RZ ;  /* 0x000000b4ff21723e */ /* 0x002fe200048070ff */
[----:B------:R-:W-:Y:S01]  /*d340*/  FMUL R175, R175, UR20 ;  /* 0x00000014afaf7c20 */ /* 0x000fe20008400000 */
[----:B------:R-:W-:Y:S01]  /*d350*/  F2FP.SATFINITE.E4M3.F32.PACK_AB_MERGE_C R177, RZ, R177, RZ ;  /* 0x000000b1ffb1723e */ /* 0x000fe200048070ff */
[----:B------:R-:W-:Y:S01]  /*d360*/  FMUL R174, R174, UR20 ;  /* 0x00000014aeae7c20 */ /* 0x000fe20008400000 */
[----:B0-----:R-:W-:Y:S01]  /*d370*/  F2FP.SATFINITE.E4M3.F32.PACK_AB_MERGE_C R35, RZ, R178, RZ ;  /* 0x000000b2ff23723e */ /* 0x001fe200048070ff */
[----:B------:R0:W-:Y:S01]  /*d380*/  @!P5 STG.E.U8 desc[UR14][R24.64+0x60], R33 ;  /* 0x000060211800d986 */ /* 0x0001e2000c10110e */
[----:B------:R-:W-:-:S03]  /*d390*/  F2FP.SATFINITE.E4M3.F32.PACK_AB_MERGE_C R37, RZ, R176, RZ ;  /* 0x000000b0ff25723e */ /* 0x000fc600048070ff */
[----:B------:R1:W-:Y:S01]  /*d3a0*/  @!P0 STG.E.U8 desc[UR14][R26.64+0x60], R35 ;  /* 0x000060231a008986 */ /* 0x0003e2000c10110e */
[----:B------:R-:W-:-:S03]  /*d3b0*/  ISETP.LT.OR P0, PT, R42, 0x6a, !P3 ;  /* 0x0000006a2a00780c */ /* 0x000fc60005f01670 */
[----:B------:R-:W-:Y:S01]  /*d3c0*/  @!P1 STG.E.U8 desc[UR14][R26.64+0x61], R177 ;  /* 0x000061b11a009986 */ /* 0x000fe2000c10110e */
[C---:B------:R-:W-:Y:S02]  /*d3d0*/  ISETP.LT.OR P1, PT, R42.reuse, 0x69, !P2 ;  /* 0x000000692a00780c */ /* 0x040fe40005721670 */
[C---:B------:R-:W-:Y:S01]  /*d3e0*/  ISETP.LT.OR P5, PT, R42.reuse, 0x6a, !P2 ;  /* 0x0000006a2a00780c */ /* 0x040fe200057a1670 */
[----:B------:R-:W-:Y:S01]  /*d3f0*/  @!P6 STG.E.U8 desc[UR14][R24.64+0x68], R37 ;  /* 0x000068251800e986 */ /* 0x000fe2000c10110e */
[----:B------:R-:W-:Y:S01]  /*d400*/  ISETP.LT.OR P6, PT, R42, 0x71, !P3 ;  /* 0x000000712a00780c */ /* 0x000fe20005fc1670 */
[----:B------:R-:W-:Y:S01]  /*d410*/  FMUL R173, R173, UR20 ;  /* 0x00000014adad7c20 */ /* 0x000fe20008400000 */
[----:B------:R-:W-:Y:S01]  /*d420*/  F2FP.SATFINITE.E4M3.F32.PACK_AB_MERGE_C R175, RZ, R175, RZ ;  /* 0x000000afffaf723e */ /* 0x000fe200048070ff */
[----:B------:R-:W-:Y:S01]  /*d430*/  FMUL R172, R172, UR20 ;  /* 0x00000014acac7c20 */ /* 0x000fe20008400000 */
[----:B0-----:R-:W-:Y:S01]  /*d440*/  F2FP.SATFINITE.E4M3.F32.PACK_AB_MERGE_C R33, RZ, R174, RZ ;  /* 0x000000aeff21723e */ /* 0x001fe200048070ff */
[----:B------:R-:W-:Y:S01]  /*d450*/  FMUL R171, R171, UR20 ;  /* 0x00000014abab7c20 */ /* 0x000fe20008400000 */
[----:B------:R-:W-:Y:S01]  /*d460*/  F2FP.SATFINITE.E4M3.F32.PACK_AB_MERGE_C R173, RZ, R173, RZ ;  /* 0x000000adffad723e */ /* 0x000fe200048070ff */
[----:B------:R-:W-:Y:S01]  /*d470*/  @!P0 STG.E.U8 desc[UR14][R24.64+0x69], R175 ;  /* 0x000069af18008986 */ /* 0x000fe2000c10110e */
[----:B-1----:R-:W-:-:S02]  /*d480*/  F2FP.SATFINITE.E4M3.F32.PACK_AB_MERGE_C R35, RZ, R172, RZ ;  /* 0x000000acff23723e */ /* 0x002fc400048070ff */
[C---:B------:R-:W-:Y:S01]  /*d490*/  ISETP.LT.OR P0, PT, R42.reuse, 0x72, !P3 ;  /* 0x000000722a00780c */ /* 0x040fe20005f01670 */
[----:B------:R0:W-:Y:S01]  /*d4a0*/  @!P1 STG.E.U8 desc[UR14][R26.64+0x68], R33 ;  /* 0x000068211a009986 */ /* 0x0001e2000c10110e */
[----:B------:R-:W-:Y:S01]  /*d4b0*/  ISETP.LT.OR P1, PT, R42, 0x71, !P2 ;  /* 0x000000712a00780c */ /* 0x000fe20005721670 */
[----:B------:R-:W-:Y:S02]  /*d4c0*/  FMUL R170, R170, UR20 ;  /* 0x00000014aaaa7c20 */ /* 0x000fe40008400000 */
[----:B------:R-:W-:Y:S01]  /*d4d0*/  @!P5 STG.E.U8 desc[UR14][R26.64+0x69], R173 ;  /* 0x000069ad1a00d986 */ /* 0x000fe2000c10110e */
[C---:B------:R-:W-:Y:S01]  /*d4e0*/  ISETP.LT.OR P5, PT, R42.reuse, 0x72, !P2 ;  /* 0x000000722a00780c */ /* 0x040fe200057a1670 */
[----:B------:R-:W-:Y:S02]  /*d4f0*/  FMUL R169, R169, UR20 ;  /* 0x00000014a9a97c20 */ /* 0x000fe40008400000 */
[----:B------:R1:W-:Y:S01]  /*d500*/  @!P6 STG.E.U8 desc[UR14][R24.64+0x70], R35 ;  /* 0x000070231800e986 */ /* 0x0003e2000c10110e */
[----:B------:R-:W-:-:S02]  /*d510*/  ISETP.LT.OR P6, PT, R42, 0x79, !P3 ;  /* 0x000000792a00780c */ /* 0x000fc40005fc1670 */
        /* <DEDUP_REMOVED lines=8> */
[----:B------:R-:W-:Y:S02]  /*d5a0*/  F2FP.SATFINITE.E4M3.F32.PACK_AB_MERGE_C R167, RZ, R167, RZ ;  /* 0x000000a7ffa7723e */ /* 0x000fe400048070ff */
[----:B-1----:R-:W-:Y:S01]  /*d5b0*/  F2FP.SATFINITE.E4M3.F32.PACK_AB_MERGE_C R35, RZ, R168, RZ ;  /* 0x000000a8ff23723e */ /* 0x002fe200048070ff */
[----:B------:R-:W-:Y:S01]  /*d5c0*/  @!P1 STG.E.U8 desc[UR14][R26.64+0x70], R33 ;  /* 0x000070211a009986 */ /* 0x000fe2000c10110e */
[----:B------:R-:W-:-:S03]  /*d5d0*/  ISETP.GE.AND P1, PT, R41, 0x81, PT ;  /* 0x000000812900780c */ /* 0x000fc60003f26270 */
[----:B------:R-:W-:Y:S01]  /*d5e0*/  @!P5 STG.E.U8 desc[UR14][R26.64+0x71], R169 ;  /* 0x000071a91a00d986 */ /* 0x000fe2000c10110e */
[C---:B------:R-:W-:Y:S02]  /*d5f0*/  ISETP.LT.OR P5, PT, R42.reuse, 0x79, !P2 ;  /* 0x000000792a00780c */ /* 0x040fe400057a1670 */
[C---:B------:R-:W-:Y:S01]  /*d600*/  ISETP.LT.OR P2, PT, R42.reuse, 0x7a, !P2 ;  /* 0x0000007a2a00780c */ /* 0x040fe20005741670 */
[----:B------:R-:W-:Y:S01]  /*d610*/  @!P6 STG.E.U8 desc[UR14][R24.64+0x78], R35 ;  /* 0x000078231800e986 */ /* 0x000fe2000c10110e */
[C---:B------:R-:W-:Y:S01]  /*d620*/  ISETP.LT.OR P6, PT, R42.reuse, 0x1, !P1 ;  /* 0x000000012a00780c */ /* 0x040fe20004fc1670 */
[----:B------:R-:W-:Y:S02]  /*d630*/  FMUL R165, R165, UR20 ;  /* 0x00000014a5a57c20 */ /* 0x000fe40008400000 */
[----:B------:R0:W-:Y:S01]  /*d640*/  @!P3 STG.E.U8 desc[UR14][R24.64+0x79], R167 ;  /* 0x000079a71800b986 */ /* 0x0001e2000c10110e */
[----:B------:R-:W-:Y:S01]  /*d650*/  ISETP.LT.OR P3, PT, R42, 0x2, !P1 ;  /* 0x000000022a00780c */ /* 0x000fe20004f61670 */
[----:B------:R-:W-:Y:S01]  /*d660*/  FMUL R164, R164, UR20 ;  /* 0x00000014a4a47c20 */ /* 0x000fe20008400000 */
[----:B------:R-:W-:Y:S01]  /*d670*/  FMUL R163, R163, UR20 ;  /* 0x00000014a3a37c20 */ /* 0x000fe20008400000 */
[----:B------:R-:W-:Y:S01]  /*d680*/  F2FP.SATFINITE.E4M3.F32.PACK_AB_MERGE_C R37, RZ, R166, RZ ;  /* 0x000000a6ff25723e */ /* 0x000fe200048070ff */
[----:B------:R-:W-:Y:S01]  /*d690*/  FMUL R162, R162, UR20 ;  /* 0x00000014a2a27c20 */ /* 0x000fe20008400000 */
[----:B------:R-:W-:Y:S01]  /*d6a0*/  F2FP.SATFINITE.E4M3.F32.PACK_AB_MERGE_C R165, RZ, R165, RZ ;  /* 0x000000a5ffa5723e */ /* 0x000fe200048070ff */
[----:B------:R-:W-:Y:S01]  /*d6b0*/  FMUL R161, R161, UR20 ;  /* 0x00000014a1a17c20 */ /* 0x000fe20008400000 */
[----:B------:R-:W-:Y:S01]  /*d6c0*/  F2FP.SATFINITE.E4M3.F32.PACK_AB_MERGE_C R163, RZ, R163, RZ ;  /* 0x000000a3ffa3723e */ /* 0x000fe200048070ff */
[----:B------:R-:W-:Y:S01]  /*d6d0*/  FMUL R160, R160, UR20 ;  /* 0x00000014a0a07c20 */ /* 0x000fe20008400000 */
[----:B------:R-:W-:Y:S01]  /*d6e0*/  ISETP.GE.AND P0, PT, R41, 0x89, PT ;  /* 0x000000892900780c */ /* 0x000fe20003f06270 */
[----:B------:R-:W-:Y:S01]  /*d6f0*/  FMUL R159, R159, UR20 ;  /* 0x000000149f9f7c20 */ /* 0x000fe20008400000 */
[----:B0-----:R-:W-:Y:S01]  /*d700*/  F2FP.SATFINITE.E4M3.F32.PACK_AB_MERGE_C R25, RZ, R164, RZ ;  /* 0x000000a4ff19723e */ /* 0x001fe200048070ff */
[----:B------:R-:W-:Y:S01]  /*d710*/  @!P5 STG.E.U8 desc[UR14][R26.64+0x78], R37 ;  /* 0x000078251a00d986 */ /* 0x000fe2000c10110e */
[----:B------:R-:W-:-:S03]  /*d720*/  ISETP.LT.OR P5, PT, R42, 0x1, !P0 ;  /* 0x000000012a00780c */ /* 0x000fc600047a1670 */
[----:B------:R-:W-:Y:S04]  /*d730*/  @!P2 STG.E.U8 desc[UR14][R26.64+0x79], R165 ;  /* 0x000079a51a00a986 */ /* 0x000fe8000c10110e */
[----:B------:R0:W-:Y:S01]  /*d740*/  @!P6 STG.E.U8 desc[UR14][R28.64], R25 ;  /* 0x000000191c00e986 */ /* 0x0001e2000c10110e */
[----:B------:R-:W-:-:S03]  /*d750*/  ISETP.LT.OR P6, PT, R42, 0x2, !P0 ;  /* 0x000000022a00780c */ /* 0x000fc600047c1670 */
[----:B------:R-:W-:Y:S01]  /*d760*/  @!P3 STG.E.U8 desc[UR14][R28.64+0x1], R163 ;  /* 0x000001a31c00b986 */ /* 0x000fe2000c10110e */
[C---:B------:R-:W-:Y:S02]  /*d770*/  ISETP.LT.OR P3, PT, R42.reuse, 0x9, !P1 ;  /* 0x000000092a00780c */ /* 0x040fe40004f61670 */
[----:B------:R-:W-:Y:S01]  /*d780*/  ISETP.LT.OR P2, PT, R42, 0xa, !P1 ;  /* 0x0000000a2a00780c */ /* 0x000fe20004f41670 */
[----:B------:R-:W-:Y:S01]  /*d790*/  FMUL R158, R158, UR20 ;  /* 0x000000149e9e7c20 */ /* 0x000fe20008400000 */
[----:B------:R-:W-:Y:S01]  /*d7a0*/  F2FP.SATFINITE.E4M3.F32.PACK_AB_MERGE_C R33, RZ, R162, RZ ;  /* 0x000000a2ff21723e */ /* 0x000fe200048070ff */
[----:B------:R-:W-:Y:S01]  /*d7b0*/  FMUL R157, R157, UR20 ;  /* 0x000000149d9d7c20 */ /* 0x000fe20008400000 */
[----:B------:R-:W-:Y:S01]  /*d7c0*/  F2FP.SATFINITE.E4M3.F32.PACK_AB_MERGE_C R161, RZ, R161, RZ ;  /* 0x000000a1ffa1723e */ /* 0x000fe200048070ff */
[----:B------:R-:W-:Y:S01]  /*d7d0*/  FMUL R156, R156, UR20 ;  /* 0x000000149c9c7c20 */ /* 0x000fe20008400000 */
[----:B0-----:R-:W-:Y:S01]  /*d7e0*/  F2FP.SATFINITE.E4M3.F32.PACK_AB_MERGE_C R25, RZ, R160, RZ ;  /* 0x000000a0ff19723e */ /* 0x001fe200048070ff */
[----:B------:R-:W-:Y:S01]  /*d7f0*/  @!P5 STG.E.U8 desc[UR14][R30.64], R33 ;  /* 0x000000211e00d986 */ /* 0x000fe2000c10110e */
[----:B------:R-:W-:-:S02]  /*d800*/  F2FP.SATFINITE.E4M3.F32.PACK_AB_MERGE_C R159, RZ, R159, RZ ;  /* 0x0000009fff9f723e */ /* 0x000fc400048070ff */
[C---:B------:R-:W-:Y:S01]  /*d810*/  ISETP.LT.OR P5, PT, R42.reuse, 0x9, !P0 ;  /* 0x000000092a00780c */ /* 0x040fe200047a1670 */
[----:B------:R-:W-:Y:S01]  /*d820*/  @!P6 STG.E.U8 desc[UR14][R30.64+0x1], R161 ;  /* 0x000001a11e00e986 */ /* 0x000fe2000c10110e */
[----:B------:R-:W-:-:S03]  /*d830*/  ISETP.LT.OR P6, PT, R42, 0xa, !P0 ;  /* 0x0000000a2a00780c */ /* 0x000fc600047c1670 */
[----:B------:R0:W-:Y:S01]  /*d840*/  @!P3 STG.E.U8 desc[UR14][R28.64+0x8], R25 ;  /* 0x000008191c00b986 */ /* 0x0001e2000c10110e */
[----:B------:R-:W-:-:S03]  /*d850*/  ISETP.LT.OR P3, PT, R42, 0x11, !P1 ;  /* 0x000000112a00780c */ /* 0x000fc60004f61670 */
[----:B------:R-:W-:Y:S01]  /*d860*/  @!P2 STG.E.U8 desc[UR14][R28.64+0x9], R159 ;  /* 0x0000099f1c00a986 */ /* 0x000fe2000c10110e */
[----:B------:R-:W-:Y:S01]  /*d870*/  ISETP.LT.OR P2, PT, R42, 0x12, !P1 ;  /* 0x000000122a00780c */ /* 0x000fe20004f41670 */
[----:B------:R-:W-:Y:S01]  /*d880*/  FMUL R155, R155, UR20 ;  /* 0x000000149b9b7c20 */ /* 0x000fe20008400000 */
[----:B------:R-:W-:Y:S01]  /*d890*/  F2FP.SATFINITE.E4M3.F32.PACK_AB_MERGE_C R27, RZ, R158, RZ ;  /* 0x0000009eff1b723e */ /* 0x000fe200048070ff */
[----:B------:R-:W-:Y:S01]  /*d8a0*/  FMUL R154, R154, UR20 ;  /* 0x000000149a9a7c20 */ /* 0x000fe20008400000 */
[----:B------:R-:W-:Y:S01]  /*d8b0*/  F2FP.SATFINITE.E4M3.F32.PACK_AB_MERGE_C R157, RZ, R157, RZ ;  /* 0x0000009dff9d723e */ /* 0x000fe200048070ff */
[----:B------:R-:W-:Y:S01]  /*d8c0*/  FMUL R153, R153, UR20 ;  /* 0x0000001499997c20 */ /* 0x000fe20008400000 */
        /* <DEDUP_REMOVED lines=25> */
[----:B------:R1:W-:Y:S01]  /*da60*/  @!P2 STG.E.U8 desc[UR14][R28.64+0x19], R23 ;  /* 0x000019171c00a986 */ /* 0x0003e2000c10110e */
        /* <DEDUP_REMOVED lines=11> */
[----:B------:R0:W-:Y:S01]  /*db20*/  @!P6 STG.E.U8 desc[UR14][R30.64+0x19], R21 ;  /* 0x000019151e00e986 */ /* 0x0001e2000c10110e */
[----:B------:R-:W-:-:S03]  /*db30*/  ISETP.LT.OR P6, PT, R42, 0x22, !P0 ;  /* 0x000000222a00780c */ /* 0x000fc600047c1670 */
[----:B------:R-:W-:Y:S01]  /*db40*/  @!P3 STG.E.U8 desc[UR14][R28.64+0x20], R25 ;  /* 0x000020191c00b986 */ /* 0x000fe2000c10110e */
[----:B------:R-:W-:-:S03]  /*db50*/  ISETP.LT.OR P3, PT, R42, 0x29, !P1 ;  /* 0x000000292a00780c */ /* 0x000fc60004f61670 */
[----:B------:R2:W-:Y:S01]  /*db60*/  @!P2 STG.E.U8 desc[UR14][R28.64+0x21], R19 ;  /* 0x000021131c00a986 */ /* 0x0005e2000c10110e */
[----:B------:R-:W-:Y:S01]  /*db70*/  ISETP.LT.OR P2, PT, R42, 0x2a, !P1 ;  /* 0x0000002a2a00780c */ /* 0x000fe20004f41670 */
[----:B------:R-:W-:Y:S01]  /*db80*/  FMUL R15, R15, UR20 ;  /* 0x000000140f0f7c20 */ /* 0x000fe20008400000 */
[----:B-1----:R-:W-:Y:S01]  /*db90*/  F2FP.SATFINITE.E4M3.F32.PACK_AB_MERGE_C R23, RZ, R18, RZ ;  /* 0x00000012ff17723e */ /* 0x002fe200048070ff */
[----:B------:R-:W-:Y:S01]  /*dba0*/  FMUL R14, R14, UR20 ;  /* 0x000000140e0e7c20 */ /* 0x000fe20008400000 */
[----:B------:R-:W-:Y:S01]  /*dbb0*/  F2FP.SATFINITE.E4M3.F32.PACK_AB_MERGE_C R17, RZ, R17, RZ ;  /* 0x00000011ff11723e */ /* 0x000fe200048070ff */
[----:B------:R-:W-:Y:S01]  /*dbc0*/  FMUL R13, R13, UR20 ;  /* 0x000000140d0d7c20 */ /* 0x000fe20008400000 */
[----:B0-----:R-:W-:Y:S01]  /*dbd0*/  F2FP.SATFINITE.E4M3.F32.PACK_AB_MERGE_C R21, RZ, R16, RZ ;  /* 0x00000010ff15723e */ /* 0x001fe200048070ff */
[----:B------:R-:W-:Y:S01]  /*dbe0*/  @!P5 STG.E.U8 desc[UR14][R30.64+0x20], R23 ;  /* 0x000020171e00d986 */ /* 0x000fe2000c10110e */
[----:B------:R-:W-:Y:S02]  /*dbf0*/  F2FP.SATFINITE.E4M3.F32.PACK_AB_MERGE_C R15, RZ, R15, RZ ;  /* 0x0000000fff0f723e */ /* 0x000fe400048070ff */
[C---:B------:R-:W-:Y:S01]  /*dc00*/  ISETP.LT.OR P5, PT, R42.reuse, 0x29, !P0 ;  /* 0x000000292a00780c */ /* 0x040fe200047a1670 */
[----:B------:R-:W-:Y:S01]  /*dc10*/  @!P6 STG.E.U8 desc[UR14][R30.64+0x21], R17 ;  /* 0x000021111e00e986 */ /* 0x000fe2000c10110e */
[----:B------:R-:W-:-:S03]  /*dc20*/  ISETP.LT.OR P6, PT, R42, 0x2a, !P0 ;  /* 0x0000002a2a00780c */ /* 0x000fc600047c1670 */
[----:B------:R-:W-:Y:S01]  /*dc30*/  @!P3 STG.E.U8 desc[UR14][R28.64+0x28], R21 ;  /* 0x000028151c00b986 */ /* 0x000fe2000c10110e */
[----:B------:R-:W-:Y:S01]  /*dc40*/  ISETP.LT.OR P3, PT, R42, 0x31, !P1 ;  /* 0x000000312a00780c */ /* 0x000fe20004f61670 */
[----:B------:R-:W-:Y:S02]  /*dc50*/  FMUL R12, R12, UR20 ;  /* 0x000000140c0c7c20 */ /* 0x000fe40008400000 */
[----:B------:R0:W-:Y:S01]  /*dc60*/  @!P2 STG.E.U8 desc[UR14][R28.64+0x29], R15 ;  /* 0x0000290f1c00a986 */ /* 0x0001e2000c10110e */
[----:B------:R-:W-:Y:S01]  /*dc70*/  ISETP.LT.OR P2, PT, R42, 0x32, !P1 ;  /* 0x000000322a00780c */ /* 0x000fe20004f41670 */
[----:B------:R-:W-:Y:S01]  /*dc80*/  FMUL R11, R11, UR20 ;  /* 0x000000140b0b7c20 */ /* 0x000fe20008400000 */
[----:B--2---:R-:W-:Y:S01]  /*dc90*/  F2FP.SATFINITE.E4M3.F32.PACK_AB_MERGE_C R19, RZ, R14, RZ ;  /* 0x0000000eff13723e */ /* 0x004fe200048070ff */
[----:B------:R-:W2:Y:S01]  /*dca0*/  LDL.LU R222, [R1+0x18] ;  /* 0x0000180001de7983 */ /* 0x000ea20000300800 */
[----:B------:R-:W-:Y:S02]  /*dcb0*/  F2FP.SATFINITE.E4M3.F32.PACK_AB_MERGE_C R13, RZ, R13, RZ ;  /* 0x0000000dff0d723e */ /* 0x000fe400048070ff */
[----:B------:R-:W-:Y:S01]  /*dcc0*/  F2FP.SATFINITE.E4M3.F32.PACK_AB_MERGE_C R11, RZ, R11, RZ ;  /* 0x0000000bff0b723e */ /* 0x000fe200048070ff */
[----:B------:R-:W-:Y:S01]  /*dcd0*/  @!P5 STG.E.U8 desc[UR14][R30.64+0x28], R19 ;  /* 0x000028131e00d986 */ /* 0x000fe2000c10110e */
[----:B0-----:R-:W-:-:S03]  /*dce0*/  F2FP.SATFINITE.E4M3.F32.PACK_AB_MERGE_C R15, RZ, R12, RZ ;  /* 0x0000000cff0f723e */ /* 0x001fc600048070ff */
[----:B------:R0:W-:Y:S01]  /*dcf0*/  @!P6 STG.E.U8 desc[UR14][R30.64+0x29], R13 ;  /* 0x0000290d1e00e986 */ /* 0x0001e2000c10110e */
[C---:B------:R-:W-:Y:S02]  /*dd00*/  ISETP.LT.OR P5, PT, R42.reuse, 0x31, !P0 ;  /* 0x000000312a00780c */ /* 0x040fe400047a1670 */
[C---:B------:R-:W-:Y:S01]  /*dd10*/  ISETP.LT.OR P6, PT, R42.reuse, 0x32, !P0 ;  /* 0x000000322a00780c */ /* 0x040fe200047c1670 */
[----:B------:R-:W-:Y:S01]  /*dd20*/  @!P3 STG.E.U8 desc[UR14][R28.64+0x30], R15 ;  /* 0x0000300f1c00b986 */ /* 0x000fe2000c10110e */
[----:B------:R-:W-:Y:S01]  /*dd30*/  ISETP.LT.OR P3, PT, R42, 0x39, !P1 ;  /* 0x000000392a00780c */ /* 0x000fe20004f61670 */
[----:B------:R-:W-:Y:S01]  /*dd40*/  FMUL R10, R10, UR20 ;  /* 0x000000140a0a7c20 */ /* 0x000fe20008400000 */
[----:B------:R-:W-:Y:S01]  /*dd50*/  FMUL R9, R9, UR20 ;  /* 0x0000001409097c20 */ /* 0x000fe20008400000 */
[----:B------:R-:W2:Y:S01]  /*dd60*/  LDL.LU R223, [R1+0x14] ;  /* 0x0000140001df7983 */ /* 0x000ea20000300800 */
[----:B------:R-:W-:-:S03]  /*dd70*/  FMUL R8, R8, UR20 ;  /* 0x0000001408087c20 */ /* 0x000fc60008400000 */
[----:B------:R-:W2:Y:S01]  /*dd80*/  LDL.LU R221, [R1+0x10] ;  /* 0x0000100001dd7983 */ /* 0x000ea20000300800 */
[----:B------:R-:W-:-:S03]  /*dd90*/  F2FP.SATFINITE.E4M3.F32.PACK_AB_MERGE_C R17, RZ, R10, RZ ;  /* 0x0000000aff11723e */ /* 0x000fc600048070ff */
[----:B------:R-:W2:Y:S01]  /*dda0*/  LDL.LU R220, [R1+0xc] ;  /* 0x00000c0001dc7983 */ /* 0x000ea20000300800 */
[----:B------:R-:W-:Y:S01]  /*ddb0*/  F2FP.SATFINITE.E4M3.F32.PACK_AB_MERGE_C R9, RZ, R9, RZ ;  /* 0x00000009ff09723e */ /* 0x000fe200048070ff */
[----:B------:R-:W-:Y:S01]  /*ddc0*/  FMUL R7, R7, UR20 ;  /* 0x0000001407077c20 */ /* 0x000fe20008400000 */
[----:B0-----:R-:W-:Y:S01]  /*ddd0*/  F2FP.SATFINITE.E4M3.F32.PACK_AB_MERGE_C R13, RZ, R8, RZ ;  /* 0x00000008ff0d723e */ /* 0x001fe200048070ff */
[----:B------:R0:W-:Y:S01]  /*dde0*/  @!P2 STG.E.U8 desc[UR14][R28.64+0x31], R11 ;  /* 0x0000310b1c00a986 */ /* 0x0001e2000c10110e */
[----:B------:R-:W-:Y:S01]  /*ddf0*/  ISETP.LT.OR P2, PT, R42, 0x3a, !P1 ;  /* 0x0000003a2a00780c */ /* 0x000fe20004f41670 */
[----:B-----5:R-:W-:Y:S01]  /*de00*/  FMUL R2, R2, UR20 ;  /* 0x0000001402027c20 */ /* 0x020fe20008400000 */
[----:B------:R-:W-:Y:S01]  /*de10*/  F2FP.SATFINITE.E4M3.F32.PACK_AB_MERGE_C R7, RZ, R7, RZ ;  /* 0x00000007ff07723e */ /* 0x000fe200048070ff */
[----:B------:R-:W-:Y:S01]  /*de20*/  @!P5 STG.E.U8 desc[UR14][R30.64+0x30], R17 ;  /* 0x000030111e00d986 */ /* 0x000fe2000c10110e */
[----:B------:R-:W-:Y:S01]  /*de30*/  FMUL R3, R3, UR20 ;  /* 0x0000001403037c20 */ /* 0x000fe20008400000 */
[----:B------:R-:W-:Y:S01]  /*de40*/  FMUL R4, R4, UR20 ;  /* 0x0000001404047c20 */ /* 0x000fe20008400000 */
[C---:B------:R-:W-:Y:S01]  /*de50*/  ISETP.LT.OR P5, PT, R42.reuse, 0x39, !P0 ;  /* 0x000000392a00780c */ /* 0x040fe200047a1670 */
[----:B------:R1:W-:Y:S01]  /*de60*/  @!P6 STG.E.U8 desc[UR14][R30.64+0x31], R9 ;  /* 0x000031091e00e986 */ /* 0x0003e2000c10110e */
[----:B------:R-:W-:Y:S01]  /*de70*/  ISETP.LT.OR P6, PT, R42, 0x3a, !P0 ;  /* 0x0000003a2a00780c */ /* 0x000fe200047c1670 */
[----:B------:R-:W-:Y:S01]  /*de80*/  FMUL R6, R6, UR20 ;  /* 0x0000001406067c20 */ /* 0x000fe20008400000 */
[----:B------:R-:W-:Y:S01]  /*de90*/  FMUL R5, R5, UR20 ;  /* 0x0000001405057c20 */ /* 0x000fe20008400000 */
[----:B------:R3:W-:Y:S01]  /*dea0*/  @!P3 STG.E.U8 desc[UR14][R28.64+0x38], R13 ;  /* 0x0000380d1c00b986 */ /* 0x0007e2000c10110e */
[----:B------:R-:W-:Y:S01]  /*deb0*/  ISETP.LT.OR P3, PT, R42, 0x41, !P1 ;  /* 0x000000412a00780c */ /* 0x000fe20004f61670 */
[----:B------:R-:W-:Y:S01]  /*dec0*/  FMUL R0, R0, UR20 ;  /* 0x0000001400007c20 */ /* 0x000fe20008400000 */
[----:B0-----:R-:W-:Y:S01]  /*ded0*/  F2FP.SATFINITE.E4M3.F32.PACK_AB_MERGE_C R11, RZ, R6, RZ ;  /* 0x00000006ff0b723e */ /* 0x001fe200048070ff */
[----:B------:R-:W2:Y:S01]  /*dee0*/  LDL.LU R224, [R1+0x1c] ;  /* 0x00001c0001e07983 */ /* 0x000ea20000300800 */
[----:B------:R-:W-:-:S03]  /*def0*/  F2FP.SATFINITE.E4M3.F32.PACK_AB_MERGE_C R5, RZ, R5, RZ ;  /* 0x00000005ff05723e */ /* 0x000fc600048070ff */
[----:B------:R0:W-:Y:S01]  /*df00*/  @!P2 STG.E.U8 desc[UR14][R28.64+0x39], R7 ;  /* 0x000039071c00a986 */ /* 0x0001e2000c10110e */
[----:B-1----:R-:W-:Y:S01]  /*df10*/  F2FP.SATFINITE.E4M3.F32.PACK_AB_MERGE_C R9, RZ, R4, RZ ;  /* 0x00000004ff09723e */ /* 0x002fe200048070ff */
[----:B------:R-:W-:Y:S01]  /*df20*/  FMUL R4, R226, UR20 ;  /* 0x00000014e2047c20 */ /* 0x000fe20008400000 */
[C---:B------:R-:W-:Y:S01]  /*df30*/  ISETP.LT.OR P2, PT, R42.reuse, 0x42, !P1 ;  /* 0x000000422a00780c */ /* 0x040fe20004f41670 */
[----:B------:R-:W-:Y:S01]  /*df40*/  @!P5 STG.E.U8 desc[UR14][R30.64+0x38], R11 ;  /* 0x0000380b1e00d986 */ /* 0x000fe2000c10110e */
[----:B---3--:R-:W-:Y:S01]  /*df50*/  F2FP.SATFINITE.E4M3.F32.PACK_AB_MERGE_C R13, RZ, R2, RZ ;  /* 0x00000002ff0d723e */ /* 0x008fe200048070ff */
[----:B----4-:R-:W-:Y:S01]  /*df60*/  FMUL R2, R225, UR20 ;  /* 0x00000014e1027c20 */ /* 0x010fe20008400000 */
[----:B------:R-:W-:Y:S01]  /*df70*/  ISETP.LT.OR P5, PT, R42, 0x41, !P0 ;  /* 0x000000412a00780c */ /* 0x000fe200047a1670 */
[----:B------:R-:W3:Y:S01]  /*df80*/  LDL.LU R225, [R1+0x20] ;  /* 0x0000200001e17983 */ /* 0x000ee20000300800 */
[----:B0-----:R-:W-:Y:S01]  /*df90*/  F2FP.SATFINITE.E4M3.F32.PACK_AB_MERGE_C R7, RZ, R3, RZ ;  /* 0x00000003ff07723e */ /* 0x001fe200048070ff */
[----:B------:R-:W-:-:S02]  /*dfa0*/  FMUL R3, R227, UR20 ;  /* 0x00000014e3037c20 */ /* 0x000fc40008400000 */
[----:B------:R0:W-:Y:S01]  /*dfb0*/  @!P6 STG.E.U8 desc[UR14][R30.64+0x39], R5 ;  /* 0x000039051e00e986 */ /* 0x0001e2000c10110e */
[----:B------:R-:W-:-:S03]  /*dfc0*/  ISETP.LT.OR P6, PT, R42, 0x42, !P0 ;  /* 0x000000422a00780c */ /* 0x000fc600047c1670 */
[----:B------:R-:W4:Y:S04]  /*dfd0*/  LDL.LU R227, [R1+0x24] ;  /* 0x0000240001e37983 */ /* 0x000f280000300800 */
[----:B------:R-:W4:Y:S04]  /*dfe0*/  LDL.LU R226, [R1+0x28] ;  /* 0x0000280001e27983 */ /* 0x000f280000300800 */
[----:B------:R-:W-:Y:S01]  /*dff0*/  @!P3 STG.E.U8 desc[UR14][R28.64+0x40], R9 ;  /* 0x000040091c00b986 */ /* 0x000fe2000c10110e */
[C---:B------:R-:W-:Y:S02]  /*e000*/  ISETP.LT.OR P3, PT, R42.reuse, 0x49, !P1 ;  /* 0x000000492a00780c */ /* 0x040fe40004f61670 */
[----:B0-----:R-:W-:Y:S01]  /*e010*/  F2FP.SATFINITE.E4M3.F32.PACK_AB_MERGE_C R5, RZ, R0, RZ ;  /* 0x00000000ff05723e */ /* 0x001fe200048070ff */
[----:B------:R0:W-:Y:S01]  /*e020*/  @!P2 STG.E.U8 desc[UR14][R28.64+0x41], R7 ;  /* 0x000041071c00a986 */ /* 0x0001e2000c10110e */
[----:B------:R-:W-:-:S03]  /*e030*/  ISETP.LT.OR P2, PT, R42, 0x4a, !P1 ;  /* 0x0000004a2a00780c */ /* 0x000fc60004f41670 */
[----:B------:R-:W-:Y:S01]  /*e040*/  @!P5 STG.E.U8 desc[UR14][R30.64+0x40], R13 ;  /* 0x0000400d1e00d986 */ /* 0x000fe2000c10110e */
[----:B------:R-:W-:-:S03]  /*e050*/  ISETP.LT.OR P5, PT, R42, 0x49, !P0 ;  /* 0x000000492a00780c */ /* 0x000fc600047a1670 */
[----:B------:R1:W-:Y:S01]  /*e060*/  @!P6 STG.E.U8 desc[UR14][R30.64+0x41], R5 ;  /* 0x000041051e00e986 */ /* 0x0003e2000c10110e */
[----:B0-----:R-:W-:Y:S02]  /*e070*/  F2FP.SATFINITE.E4M3.F32.PACK_AB_MERGE_C R7, RZ, R2, RZ ;  /* 0x00000002ff07723e */ /* 0x001fe400048070ff */
[----:B------:R-:W-:-:S03]  /*e080*/  ISETP.LT.OR P6, PT, R42, 0x4a, !P0 ;  /* 0x0000004a2a00780c */ /* 0x000fc600047c1670 */
[----:B------:R0:W-:Y:S01]  /*e090*/  @!P3 STG.E.U8 desc[UR14][R28.64+0x48], R7 ;  /* 0x000048071c00b986 */ /* 0x0001e2000c10110e */
[----:B------:R-:W-:Y:S02]  /*e0a0*/  ISETP.LT.OR P3, PT, R42, 0x51, !P1 ;  /* 0x000000512a00780c */ /* 0x000fe40004f61670 */
[----:B------:R-:W-:Y:S02]  /*e0b0*/  F2FP.SATFINITE.E4M3.F32.PACK_AB_MERGE_C R9, RZ, R3, RZ ;  /* 0x00000003ff09723e */ /* 0x000fe400048070ff */
[----:B------:R-:W-:-:S03]  /*e0c0*/  F2FP.SATFINITE.E4M3.F32.PACK_AB_MERGE_C R11, RZ, R4, RZ ;  /* 0x00000004ff0b723e */ /* 0x000fc600048070ff */
[----:B------:R0:W-:Y:S04]  /*e0d0*/  @!P2 STG.E.U8 desc[UR14][R28.64+0x49], R9 ;  /* 0x000049091c00a986 */ /* 0x0001e8000c10110e */
[----:B------:R-:W-:Y:S01]  /*e0e0*/  @!P5 STG.E.U8 desc[UR14][R30.64+0x48], R11 ;  /* 0x0000480b1e00d986 */ /* 0x000fe2000c10110e */
[----:B--2---:R-:W-:Y:S01]  /*e0f0*/  FMUL R2, R221, UR20 ;  /* 0x00000014dd027c20 */ /* 0x004fe20008400000 */
[----:B------:R-:W-:Y:S02]  /*e100*/  FMUL R0, R220, UR20 ;  /* 0x00000014dc007c20 */ /* 0x000fe40008400000 */
[----:B------:R-:W2:Y:S04]  /*e110*/  LDL.LU R220, [R1+0x2c] ;  /* 0x00002c0001dc7983 */ /* 0x000ea80000300800 */
[----:B------:R-:W2:Y:S01]  /*e120*/  LDL.LU R221, [R1+0x30] ;  /* 0x0000300001dd7983 */ /* 0x000ea20000300800 */
[----:B-1----:R-:W-:Y:S01]  /*e130*/  F2FP.SATFINITE.E4M3.F32.PACK_AB_MERGE_C R5, RZ, R0, RZ ;  /* 0x00000000ff05723e */ /* 0x002fe200048070ff */
[----:B------:R-:W-:Y:S01]  /*e140*/  FMUL R0, R222, UR20 ;  /* 0x00000014de007c20 */ /* 0x000fe20008400000 */
[----:B------:R-:W-:Y:S01]  /*e150*/  FMUL R3, R223, UR20 ;  /* 0x00000014df037c20 */ /* 0x000fe20008400000 */
[----:B0-----:R-:W-:Y:S01]  /*e160*/  F2FP.SATFINITE.E4M3.F32.PACK_AB_MERGE_C R7, RZ, R2, RZ ;  /* 0x00000002ff07723e */ /* 0x001fe200048070ff */
[----:B------:R-:W2:Y:S02]  /*e170*/  LDL.LU R223, [R1+0x34] ;  /* 0x0000340001df7983 */ /* 0x000ea40000300800 */
[----:B------:R-:W-:-:S02]  /*e180*/  F2FP.SATFINITE.E4M3.F32.PACK_AB_MERGE_C R13, RZ, R0, RZ ;  /* 0x00000000ff0d723e */ /* 0x000fc400048070ff */
[----:B------:R-:W2:Y:S01]  /*e190*/  LDL.LU R222, [R1+0x38] ;  /* 0x0000380001de7983 */ /* 0x000ea20000300800 */
[----:B------:R-:W-:Y:S01]  /*e1a0*/  F2FP.SATFINITE.E4M3.F32.PACK_AB_MERGE_C R9, RZ, R3, RZ ;  /* 0x00000003ff09723e */ /* 0x000fe200048070ff */
[----:B------:R-:W-:Y:S02]  /*e1b0*/  FMUL R2, R224, UR20 ;  /* 0x00000014e0027c20 */ /* 0x000fe40008400000 */
[----:B------:R-:W2:Y:S04]  /*e1c0*/  LDL.LU R224, [R1+0x3c] ;  /* 0x00003c0001e07983 */ /* 0x000ea80000300800 */
[----:B------:R-:W-:Y:S01]  /*e1d0*/  @!P6 STG.E.U8 desc[UR14][R30.64+0x49], R5 ;  /* 0x000049051e00e986 */ /* 0x000fe2000c10110e */
[----:B---3--:R-:W-:-:S03]  /*e1e0*/  FMUL R0, R225, UR20 ;  /* 0x00000014e1007c20 */ /* 0x008fc60008400000 */
[----:B------:R0:W-:Y:S04]  /*e1f0*/  @!P3 STG.E.U8 desc[UR14][R28.64+0x50], R7 ;  /* 0x000050071c00b986 */ /* 0x0001e8000c10110e */
[----:B------:R-:W3:Y:S01]  /*e200*/  LDL.LU R225, [R1+0x40] ;  /* 0x0000400001e17983 */ /* 0x000ee20000300800 */
[----:B----4-:R-:W-:-:S03]  /*e210*/  FMUL R3, R227, UR20 ;  /* 0x00000014e3037c20 */ /* 0x010fc60008400000 */
[----:B------:R-:W4:Y:S01]  /*e220*/  LDL.LU R227, [R1+0x44] ;  /* 0x0000440001e37983 */ /* 0x000f220000300800 */
[----:B0-----:R-:W-:Y:S01]  /*e230*/  F2FP.SATFINITE.E4M3.F32.PACK_AB_MERGE_C R7, RZ, R0, RZ ;  /* 0x00000000ff07723e */ /* 0x001fe200048070ff */
[----:B------:R-:W-:Y:S02]  /*e240*/  FMUL R0, R226, UR20 ;  /* 0x00000014e2007c20 */ /* 0x000fe40008400000 */
[----:B------:R-:W4:Y:S01]  /*e250*/  LDL.LU R226, [R1+0x48] ;  /* 0x0000480001e27983 */ /* 0x000f220000300800 */
[C---:B------:R-:W-:Y:S02]  /*e260*/  ISETP.LT.OR P2, PT, R42.reuse, 0x52, !P1 ;  /* 0x000000522a00780c */ /* 0x040fe40004f41670 */
[C---:B------:R-:W-:Y:S01]  /*e270*/  ISETP.LT.OR P6, PT, R42.reuse, 0x52, !P0 ;  /* 0x000000522a00780c */ /* 0x040fe200047c1670 */
[----:B------:R-:W4:Y:S01]  /*e280*/  LDL.LU R218, [R1+0x4c] ;  /* 0x00004c0001da7983 */ /* 0x000f220000300800 */
[----:B------:R-:W-:Y:S02]  /*e290*/  F2FP.SATFINITE.E4M3.F32.PACK_AB_MERGE_C R5, RZ, R2, RZ ;  /* 0x00000002ff05723e */ /* 0x000fe400048070ff */
[----:B------:R-:W-:-:S02]  /*e2a0*/  ISETP.LT.OR P5, PT, R42, 0x51, !P0 ;  /* 0x000000512a00780c */ /* 0x000fc400047a1670 */
[----:B------:R-:W-:Y:S02]  /*e2b0*/  F2FP.SATFINITE.E4M3.F32.PACK_AB_MERGE_C R11, RZ, R0, RZ ;  /* 0x00000000ff0b723e */ /* 0x000fe400048070ff */
[----:B------:R-:W-:-:S03]  /*e2c0*/  ISETP.LT.OR P3, PT, R42, 0x59, !P1 ;  /* 0x000000592a00780c */ /* 0x000fc60004f61670 */
[----:B------:R0:W-:Y:S01]  /*e2d0*/  @!P2 STG.E.U8 desc[UR14][R28.64+0x51], R9 ;  /* 0x000051091c00a986 */ /* 0x0001e2000c10110e */
[----:B------:R-:W-:-:S03]  /*e2e0*/  ISETP.LT.OR P2, PT, R42, 0x5a, !P1 ;  /* 0x0000005a2a00780c */ /* 0x000fc60004f41670 */
[----:B------:R1:W-:Y:S01]  /*e2f0*/  @!P6 STG.E.U8 desc[UR14][R30.64+0x51], R5 ;  /* 0x000051051e00e986 */ /* 0x0003e2000c10110e */
[----:B------:R-:W-:-:S03]  /*e300*/  ISETP.LT.OR P6, PT, R42, 0x5a, !P0 ;  /* 0x0000005a2a00780c */ /* 0x000fc600047c1670 */
[----:B------:R-:W-:Y:S01]  /*e310*/  @!P5 STG.E.U8 desc[UR14][R30.64+0x50], R13 ;  /* 0x0000500d1e00d986 */ /* 0x000fe2000c10110e */
[----:B0-----:R-:W-:-:S03]  /*e320*/  F2FP.SATFINITE.E4M3.F32.PACK_AB_MERGE_C R9, RZ, R3, RZ ;  /* 0x00000003ff09723e */ /* 0x001fc600048070ff */
[----:B------:R0:W-:Y:S04]  /*e330*/  @!P3 STG.E.U8 desc[UR14][R28.64+0x58], R7 ;  /* 0x000058071c00b986 */ /* 0x0001e8000c10110e */
[----:B------:R0:W-:Y:S01]  /*e340*/  @!P2 STG.E.U8 desc[UR14][R28.64+0x59], R9 ;  /* 0x000059091c00a986 */ /* 0x0001e2000c10110e */
[----:B--2---:R-:W-:-:S03]  /*e350*/  FMUL R0, R220, UR20 ;  /* 0x00000014dc007c20 */ /* 0x004fc60008400000 */
[----:B------:R-:W2:Y:S01]  /*e360*/  LDL.LU R220, [R1+0x50] ;  /* 0x0000500001dc7983 */ /* 0x000ea20000300800 */
[----:B------:R-:W-:-:S03]  /*e370*/  FMUL R2, R221, UR20 ;  /* 0x00000014dd027c20 */ /* 0x000fc60008400000 */
[----:B------:R-:W2:Y:S01]  /*e380*/  LDL.LU R221, [R1+0x54] ;  /* 0x0000540001dd7983 */ /* 0x000ea20000300800 */
[----:B-1----:R-:W-:Y:S01]  /*e390*/  F2FP.SATFINITE.E4M3.F32.PACK_AB_MERGE_C R5, RZ, R0, RZ ;  /* 0x00000000ff05723e */ /* 0x002fe200048070ff */
[----:B------:R-:W-:Y:S02]  /*e3a0*/  FMUL R3, R223, UR20 ;  /* 0x00000014df037c20 */ /* 0x000fe40008400000 */
[----:B------:R-:W2:Y:S01]  /*e3b0*/  LDL.LU R223, [R1+0x58] ;  /* 0x0000580001df7983 */ /* 0x000ea20000300800 */
[----:B0-----:R-:W-:Y:S01]  /*e3c0*/  F2FP.SATFINITE.E4M3.F32.PACK_AB_MERGE_C R7, RZ, R2, RZ ;  /* 0x00000002ff07723e */ /* 0x001fe200048070ff */
[----:B------:R-:W-:Y:S01]  /*e3d0*/  FMUL R4, R222, UR20 ;  /* 0x00000014de047c20 */ /* 0x000fe20008400000 */
[----:B------:R-:W-:Y:S01]  /*e3e0*/  F2FP.SATFINITE.E4M3.F32.PACK_AB_MERGE_C R9, RZ, R3, RZ ;  /* 0x00000003ff09723e */ /* 0x000fe200048070ff */
[----:B------:R-:W2:Y:S01]  /*e3f0*/  LDL.LU R222, [R1+0x5c] ;  /* 0x00005c0001de7983 */ /* 0x000ea20000300800 */
[----:B------:R-:W-:-:S03]  /*e400*/  FMUL R0, R224, UR20 ;  /* 0x00000014e0007c20 */ /* 0x000fc60008400000 */
[----:B------:R0:W-:Y:S04]  /*e410*/  @!P6 STG.E.U8 desc[UR14][R30.64+0x59], R5 ;  /* 0x000059051e00e986 */ /* 0x0001e8000c10110e */
[----:B------:R-:W2:Y:S01]  /*e420*/  LDL.LU R224, [R1+0x60] ;  /* 0x0000600001e07983 */ /* 0x000ea20000300800 */
[----:B0-----:R-:W-:Y:S01]  /*e430*/  F2FP.SATFINITE.E4M3.F32.PACK_AB_MERGE_C R5, RZ, R0, RZ ;  /* 0x00000000ff05723e */ /* 0x001fe200048070ff */
[----:B---3--:R-:W-:Y:S02]  /*e440*/  FMUL R2, R225, UR20 ;  /* 0x00000014e1027c20 */ /* 0x008fe40008400000 */
[----:B------:R-:W3:Y:S01]  /*e450*/  LDL.LU R225, [R1+0x64] ;  /* 0x0000640001e17983 */ /* 0x000ee20000300800 */
[----:B----4-:R-:W-:-:S03]  /*e460*/  FMUL R3, R227, UR20 ;  /* 0x00000014e3037c20 */ /* 0x010fc60008400000 */
[----:B------:R-:W4:Y:S01]  /*e470*/  LDL.LU R227, [R1+0x68] ;  /* 0x0000680001e37983 */ /* 0x000f220000300800 */
[----:B------:R-:W-:-:S03]  /*e480*/  FMUL R0, R226, UR20 ;  /* 0x00000014e2007c20 */ /* 0x000fc60008400000 */
[----:B------:R-:W4:Y:S01]  /*e490*/  LDL.LU R226, [R1+0x6c] ;  /* 0x00006c0001e27983 */ /* 0x000f220000300800 */
[C---:B------:R-:W-:Y:S02]  /*e4a0*/  ISETP.LT.OR P5, PT, R42.reuse, 0x59, !P0 ;  /* 0x000000592a00780c */ /* 0x040fe400047a1670 */
[C---:B------:R-:W-:Y:S02]  /*e4b0*/  ISETP.LT.OR P2, PT, R42.reuse, 0x62, !P1 ;  /* 0x000000622a00780c */ /* 0x040fe40004f41670 */
[C---:B------:R-:W-:Y:S02]  /*e4c0*/  ISETP.LT.OR P3, PT, R42.reuse, 0x61, !P1 ;  /* 0x000000612a00780c */ /* 0x040fe40004f61670 */
[----:B------:R-:W-:-:S07]  /*e4d0*/  ISETP.LT.OR P6, PT, R42, 0x62, !P0 ;  /* 0x000000622a00780c */ /* 0x000fce00047c1670 */
[----:B------:R-:W-:Y:S01]  /*e4e0*/  @!P5 STG.E.U8 desc[UR14][R30.64+0x58], R11 ;  /* 0x0000580b1e00d986 */ /* 0x000fe2000c10110e */
[----:B------:R-:W-:-:S03]  /*e4f0*/  ISETP.LT.OR P5, PT, R42, 0x61, !P0 ;  /* 0x000000612a00780c */ /* 0x000fc600047a1670 */
[----:B------:R0:W-:Y:S01]  /*e500*/  @!P2 STG.E.U8 desc[UR14][R28.64+0x61], R9 ;  /* 0x000061091c00a986 */ /* 0x0001e2000c10110e */
[----:B------:R-:W-:-:S03]  /*e510*/  ISETP.LT.OR P2, PT, R42, 0x6a, !P1 ;  /* 0x0000006a2a00780c */ /* 0x000fc60004f41670 */
[----:B------:R1:W-:Y:S01]  /*e520*/  @!P3 STG.E.U8 desc[UR14][R28.64+0x60], R7 ;  /* 0x000060071c00b986 */ /* 0x0003e2000c10110e */
[----:B------:R-:W-:Y:S02]  /*e530*/  ISETP.LT.OR P3, PT, R42, 0x69, !P1 ;  /* 0x000000692a00780c */ /* 0x000fe40004f61670 */
[----:B------:R-:W-:Y:S01]  /*e540*/  F2FP.SATFINITE.E4M3.F32.PACK_AB_MERGE_C R13, RZ, R4, RZ ;  /* 0x00000004ff0d723e */ /* 0x000fe200048070ff */
[----:B------:R1:W-:Y:S01]  /*e550*/  @!P6 STG.E.U8 desc[UR14][R30.64+0x61], R5 ;  /* 0x000061051e00e986 */ /* 0x0003e2000c10110e */
[----:B0-----:R-:W-:-:S03]  /*e560*/  F2FP.SATFINITE.E4M3.F32.PACK_AB_MERGE_C R9, RZ, R3, RZ ;  /* 0x00000003ff09723e */ /* 0x001fc600048070ff */
[----:B------:R-:W-:Y:S01]  /*e570*/  @!P5 STG.E.U8 desc[UR14][R30.64+0x60], R13 ;  /* 0x0000600d1e00d986 */ /* 0x000fe2000c10110e */
[----:B-1----:R-:W-:-:S03]  /*e580*/  F2FP.SATFINITE.E4M3.F32.PACK_AB_MERGE_C R7, RZ, R2, RZ ;  /* 0x00000002ff07723e */ /* 0x002fc600048070ff */
[----:B------:R-:W-:Y:S01]  /*e590*/  @!P2 STG.E.U8 desc[UR14][R28.64+0x69], R9 ;  /* 0x000069091c00a986 */ /* 0x000fe2000c10110e */
[C---:B------:R-:W-:Y:S02]  /*e5a0*/  ISETP.LT.OR P5, PT, R42.reuse, 0x69, !P0 ;  /* 0x000000692a00780c */ /* 0x040fe400047a1670 */
[C---:B------:R-:W-:Y:S01]  /*e5b0*/  ISETP.LT.OR P6, PT, R42.reuse, 0x6a, !P0 ;  /* 0x0000006a2a00780c */ /* 0x040fe200047c1670 */
[----:B------:R0:W-:Y:S01]  /*e5c0*/  @!P3 STG.E.U8 desc[UR14][R28.64+0x68], R7 ;  /* 0x000068071c00b986 */ /* 0x0001e2000c10110e */
[----:B------:R-:W-:Y:S01]  /*e5d0*/  ISETP.LT.OR P2, PT, R42, 0x72, !P1 ;  /* 0x000000722a00780c */ /* 0x000fe20004f41670 */
[----:B------:R-:W-:Y:S01]  /*e5e0*/  FMUL R2, R218, UR20 ;  /* 0x00000014da027c20 */ /* 0x000fe20008400000 */
[----:B------:R-:W-:Y:S02]  /*e5f0*/  ISETP.LT.OR P3, PT, R42, 0x71, !P1 ;  /* 0x000000712a00780c */ /* 0x000fe40004f61670 */
[----:B------:R-:W-:Y:S02]  /*e600*/  F2FP.SATFINITE.E4M3.F32.PACK_AB_MERGE_C R11, RZ, R0, RZ ;  /* 0x00000000ff0b723e */ /* 0x000fe400048070ff */
[----:B------:R-:W-:-:S03]  /*e610*/  F2FP.SATFINITE.E4M3.F32.PACK_AB_MERGE_C R5, RZ, R2, RZ ;  /* 0x00000002ff05723e */ /* 0x000fc600048070ff */
[----:B------:R-:W-:Y:S01]  /*e620*/  @!P5 STG.E.U8 desc[UR14][R30.64+0x68], R11 ;  /* 0x0000680b1e00d986 */ /* 0x000fe2000c10110e */
[----:B------:R-:W-:-:S03]  /*e630*/  ISETP.LT.OR P5, PT, R42, 0x71, !P0 ;  /* 0x000000712a00780c */ /* 0x000fc600047a1670 */
[----:B------:R-:W-:Y:S01]  /*e640*/  @!P6 STG.E.U8 desc[UR14][R30.64+0x69], R5 ;  /* 0x000069051e00e986 */ /* 0x000fe2000c10110e */
[----:B------:R-:W-:Y:S01]  /*e650*/  ISETP.LT.OR P6, PT, R42, 0x72, !P0 ;  /* 0x000000722a00780c */ /* 0x000fe200047c1670 */
[----:B--2---:R-:W-:Y:S01]  /*e660*/  FMUL R0, R220, UR20 ;  /* 0x00000014dc007c20 */ /* 0x004fe20008400000 */
[----:B------:R-:W-:-:S04]  /*e670*/  FMUL R3, R221, UR20 ;  /* 0x00000014dd037c20 */ /* 0x000fc80008400000 */
[----:B0-----:R-:W-:Y:S02]  /*e680*/  F2FP.SATFINITE.E4M3.F32.PACK_AB_MERGE_C R7, RZ, R0, RZ ;  /* 0x00000000ff07723e */ /* 0x001fe400048070ff */
[----:B------:R-:W-:Y:S01]  /*e690*/  F2FP.SATFINITE.E4M3.F32.PACK_AB_MERGE_C R9, RZ, R3, RZ ;  /* 0x00000003ff09723e */ /* 0x000fe200048070ff */
[----:B------:R-:W-:Y:S02]  /*e6a0*/  FMUL R0, R223, UR20 ;  /* 0x00000014df007c20 */ /* 0x000fe40008400000 */
[----:B------:R0:W-:Y:S01]  /*e6b0*/  @!P3 STG.E.U8 desc[UR14][R28.64+0x70], R7 ;  /* 0x000070071c00b986 */ /* 0x0001e2000c10110e */
[----:B------:R-:W-:-:S03]  /*e6c0*/  ISETP.LT.OR P3, PT, R42, 0x79, !P0 ;  /* 0x000000792a00780c */ /* 0x000fc60004761670 */
[----:B------:R1:W-:Y:S01]  /*e6d0*/  @!P2 STG.E.U8 desc[UR14][R28.64+0x71], R9 ;  /* 0x000071091c00a986 */ /* 0x0003e2000c10110e */
[C---:B------:R-:W-:Y:S02]  /*e6e0*/  ISETP.LT.OR P2, PT, R42.reuse, 0x79, !P1 ;  /* 0x000000792a00780c */ /* 0x040fe40004f41670 */
[----:B------:R-:W-:Y:S02]  /*e6f0*/  ISETP.LT.OR P1, PT, R42, 0x7a, !P1 ;  /* 0x0000007a2a00780c */ /* 0x000fe40004f21670 */
[----:B------:R-:W-:Y:S01]  /*e700*/  F2FP.SATFINITE.E4M3.F32.PACK_AB_MERGE_C R13, RZ, R0, RZ ;  /* 0x00000000ff0d723e */ /* 0x000fe200048070ff */
[----:B------:R-:W-:Y:S01]  /*e710*/  FMUL R0, R222, UR20 ;  /* 0x00000014de007c20 */ /* 0x000fe20008400000 */
[----:B------:R-:W-:Y:S01]  /*e720*/  ISETP.LT.OR P0, PT, R42, 0x7a, !P0 ;  /* 0x0000007a2a00780c */ /* 0x000fe20004701670 */
[----:B------:R-:W-:-:S03]  /*e730*/  FMUL R2, R224, UR20 ;  /* 0x00000014e0027c20 */ /* 0x000fc60008400000 */
[----:B0-----:R-:W-:Y:S02]  /*e740*/  F2FP.SATFINITE.E4M3.F32.PACK_AB_MERGE_C R7, RZ, R0, RZ ;  /* 0x00000000ff07723e */ /* 0x001fe400048070ff */
[----:B-1----:R-:W-:Y:S01]  /*e750*/  F2FP.SATFINITE.E4M3.F32.PACK_AB_MERGE_C R9, RZ, R2, RZ ;  /* 0x00000002ff09723e */ /* 0x002fe200048070ff */
[----:B---3--:R-:W-:Y:S01]  /*e760*/  FMUL R3, R225, UR20 ;  /* 0x00000014e1037c20 */ /* 0x008fe20008400000 */
[----:B----4-:R-:W-:Y:S01]  /*e770*/  FMUL R4, R227, UR20 ;  /* 0x00000014e3047c20 */ /* 0x010fe20008400000 */
[----:B------:R-:W-:-:S03]  /*e780*/  FMUL R5, R226, UR20 ;  /* 0x00000014e2057c20 */ /* 0x000fc60008400000 */
[----:B------:R-:W-:Y:S02]  /*e790*/  F2FP.SATFINITE.E4M3.F32.PACK_AB_MERGE_C R3, RZ, R3, RZ ;  /* 0x00000003ff03723e */ /* 0x000fe400048070ff */
[----:B------:R-:W-:Y:S02]  /*e7a0*/  F2FP.SATFINITE.E4M3.F32.PACK_AB_MERGE_C R11, RZ, R4, RZ ;  /* 0x00000004ff0b723e */ /* 0x000fe400048070ff */
[----:B------:R-:W-:Y:S01]  /*e7b0*/  F2FP.SATFINITE.E4M3.F32.PACK_AB_MERGE_C R5, RZ, R5, RZ ;  /* 0x00000005ff05723e */ /* 0x000fe200048070ff */
[----:B------:R0:W-:Y:S04]  /*e7c0*/  @!P5 STG.E.U8 desc[UR14][R30.64+0x70], R13 ;  /* 0x0000700d1e00d986 */ /* 0x0001e8000c10110e */
[----:B------:R0:W-:Y:S04]  /*e7d0*/  @!P6 STG.E.U8 desc[UR14][R30.64+0x71], R7 ;  /* 0x000071071e00e986 */ /* 0x0001e8000c10110e */
[----:B------:R0:W-:Y:S04]  /*e7e0*/  @!P2 STG.E.U8 desc[UR14][R28.64+0x78], R9 ;  /* 0x000078091c00a986 */ /* 0x0001e8000c10110e */
[----:B------:R0:W-:Y:S04]  /*e7f0*/  @!P1 STG.E.U8 desc[UR14][R28.64+0x79], R3 ;  /* 0x000079031c009986 */ /* 0x0001e8000c10110e */
[----:B------:R0:W-:Y:S04]  /*e800*/  @!P3 STG.E.U8 desc[UR14][R30.64+0x78], R11 ;  /* 0x0000780b1e00b986 */ /* 0x0001e8000c10110e */
[----:B------:R0:W-:Y:S02]  /*e810*/  @!P0 STG.E.U8 desc[UR14][R30.64+0x79], R5 ;  /* 0x000079051e008986 */ /* 0x0001e4000c10110e */
.L_x_293:
[----:B------:R-:W-:Y:S05]  /*e820*/  BSYNC B0 ;  /* 0x0000000000007941 */ /* 0x000fea0003800000 */
.L_x_35:
[----:B0----5:R-:W2:Y:S04]  /*e830*/  LDL.LU R3, [R1+0x78] ;  /* 0x0000780001037983 */ /* 0x021ea80000300800 */
[----:B------:R-:W2:Y:S01]  /*e840*/  LDL.LU R2, [R1+0x7c] ;  /* 0x00007c0001027983 */ /* 0x000ea20000300800 */
[----:B------:R-:W-:Y:S01]  /*e850*/  ULDC UR6, c[0x0][0xc] ;  /* 0x0000030000067ab9 */ /* 0x000fe20000000800 */
[----:B------:R-:W-:Y:S01]  /*e860*/  ULDC UR7, c[0x0][0x10] ;  /* 0x0000040000077ab9 */ /* 0x000fe20000000800 */
[----:B------:R-:W2:Y:S01]  /*e870*/  LDC R5, c[0x0][0x14] ;  /* 0x00000500ff057b82 */ /* 0x000ea20000000800 */
[----:B------:R-:W-:Y:S01]  /*e880*/  UIMAD.WIDE.U32 UR6, UR6, UR7, URZ ;  /* 0x00000007060672a5 */ /* 0x000fe2000f8e003f */
[----:B------:R-:W-:Y:S01]  /*e890*/  PRMT R0, RZ, 0x7610, R0 ;  /* 0x00007610ff007816 */ /* 0x000fe20000000000 */
[----:B------:R-:W-:-:S04]  /*e8a0*/  UMOV UR12, 0xffffffff ;  /* 0xffffffff000c7882 */ /* 0x000fc80000000000 */
[----:B--2---:R-:W-:-:S04]  /*e8b0*/  IMAD.WIDE.U32 R2, R5, UR6, R2 ;  /* 0x0000000605027c25 */ /* 0x004fc8000f8e0002 */
[----:B------:R-:W-:Y:S01]  /*e8c0*/  IMAD R5, R5, UR7, RZ ;  /* 0x0000000705057c24 */ /* 0x000fe2000f8e02ff */
[----:B------:R-:W-:Y:S01]  /*e8d0*/  ULDC.64 UR6, c[0x0][0x650] ;  /* 0x0001940000067ab9 */ /* 0x000fe20000000a00 */
[----:B------:R-:W-:Y:S01]  /*e8e0*/  IMAD.MOV.U32 R19, RZ, RZ, R2 ;  /* 0x000000ffff137224 */ /* 0x000fe200078e0002 */
[----:B------:R-:W-:Y:S01]  /*e8f0*/  ISETP.GE.U32.AND P0, PT, R2, UR6, PT ;  /* 0x0000000602007c0c */ /* 0x000fe2000bf06070 */
[----:B------:R-:W-:Y:S02]  /*e900*/  IMAD.IADD R22, R3, 0x1, R5 ;  /* 0x0000000103167824 */ /* 0x000fe400078e0205 */
[----:B------:R-:W-:-:S03]  /*e910*/  IMAD.MOV.U32 R2, RZ, RZ, -0x1 ;  /* 0xffffffffff027424 */ /* 0x000fc600078e00ff */
[----:B------:R0:W-:Y:S01]  /*e920*/  STL [R1+0x78], R22 ;  /* 0x0000781601007387 */ /* 0x0001e20000100800 */
[----:B------:R-:W-:-:S03]  /*e930*/  ISETP.GE.U32.AND.EX P0, PT, R22, UR7, PT, P0 ;  /* 0x0000000716007c0c */ /* 0x000fc6000bf06100 */
[----:B------:R0:W-:Y:S04]  /*e940*/  STL [R1+0x7c], R19 ;  /* 0x00007c1301007387 */ /* 0x0001e80000100800 */
[----:B------:R0:W-:Y:S06]  /*e950*/  STL [R1+0x80], R2 ;  /* 0x0000800201007387 */ /* 0x0001ec0000100800 */
[----:B------:R-:W-:Y:S05]  /*e960*/  @P0 BRA `(.L_x_294) ;  /* 0x00000004006c0947 */ /* 0x000fea0003800000 */
[----:B------:R-:W2:Y:S01]  /*e970*/  S2R R14, SR_CTAID.X ;  /* 0x00000000000e7919 */ /* 0x000ea20000002500 */
[----:B------:R-:W5:Y:S01]  /*e980*/  LDC.64 R8, c[0x0][0x628] ;  /* 0x00018a00ff087b82 */ /* 0x000f620000000a00 */
[----:B------:R-:W-:Y:S01]  /*e990*/  ULDC UR6, c[0x0][0x150] ;  /* 0x0000540000067ab9 */ /* 0x000fe20000000800 */
[----:B------:R-:W-:Y:S01]  /*e9a0*/  IMAD.MOV.U32 R6, RZ, RZ, R19 ;  /* 0x000000ffff067224 */ /* 0x000fe200078e0013 */
[----:B------:R-:W0:Y:S01]  /*e9b0*/  S2R R16, SR_CTAID.Y ;  /* 0x0000000000107919 */ /* 0x000e220000002600 */
[----:B------:R-:W-:-:S04]  /*e9c0*/  IMAD.MOV.U32 R7, RZ, RZ, R22 ;  /* 0x000000ffff077224 */ /* 0x000fc800078e0016 */
[----:B------:R-:W0:Y:S08]  /*e9d0*/  LDC R17, c[0x0][0x144] ;  /* 0x00005100ff117b82 */ /* 0x000e300000000800 */
[----:B------:R-:W0:Y:S08]  /*e9e0*/  LDC R10, c[0x0][0x630] ;  /* 0x00018c00ff0a7b82 */ /* 0x000e300000000800 */
[----:B------:R-:W0:Y:S01]  /*e9f0*/  LDC.64 R12, c[0x0][0x620] ;  /* 0x00018800ff0c7b82 */ /* 0x000e220000000a00 */
[----:B-----5:R-:W-:-:S04]  /*ea00*/  ISETP.NE.U32.AND P0, PT, R8, RZ, PT ;  /* 0x000000ff0800720c */ /* 0x020fc80003f05070 */
[----:B------:R-:W-:Y:S02]  /*ea10*/  ISETP.NE.AND.EX P0, PT, R9, RZ, PT, P0 ;  /* 0x000000ff0900720c */ /* 0x000fe40003f05300 */
[----:B--2---:R-:W-:-:S05]  /*ea20*/  I2FP.F32.U32 R0, R14 ;  /* 0x0000000e00007245 */ /* 0x004fca0000201000 */
[----:B------:R-:W-:-:S04]  /*ea30*/  FMUL R0, R0, UR6 ;  /* 0x0000000600007c20 */ /* 0x000fc80008400000 */
[----:B------:R2:W0:Y:S02]  /*ea40*/  F2I.U32.TRUNC.NTZ R15, R0 ;  /* 0x00000000000f7305 */ /* 0x000424000020f000 */
[----:B------:R-:W-:Y:S05]  /*ea50*/  @!P0 BRA `(.L_x_295) ;  /* 0x0000000000288947 */ /* 0x000fea0003800000 */
[----:B--2---:R-:W2:Y:S02]  /*ea60*/  LDC R0, c[0x0][0x634] ;  /* 0x00018d00ff007b82 */ /* 0x004ea40000000800 */
[----:B--2---:R-:W-:-:S05]  /*ea70*/  IADD3 R7, P0, R19, R0, RZ ;  /* 0x0000000013077210 */ /* 0x004fca0007f1e0ff */
[----:B------:R-:W-:-:S04]  /*ea80*/  IMAD.X R11, RZ, RZ, R22, P0 ;  /* 0x000000ffff0b7224 */ /* 0x000fc800000e0616 */
[----:B0-----:R-:W-:-:S04]  /*ea90*/  IMAD.WIDE.U32 R2, R11, R8, RZ ;  /* 0x000000080b027225 */ /* 0x001fc800078e00ff */
[----:B------:R-:W-:-:S04]  /*eaa0*/  IMAD.WIDE.U32 R4, P0, R7, R9, R2 ;  /* 0x0000000907047225 */ /* 0x000fc80007800002 */
[----:B------:R-:W-:-:S04]  /*eab0*/  IMAD.WIDE.U32 R2, R7, R8, RZ ;  /* 0x0000000807027225 */ /* 0x000fc800078e00ff */
[----:B------:R-:W-:Y:S01]  /*eac0*/  IMAD.X R7, RZ, RZ, RZ, P0 ;  /* 0x000000ffff077224 */ /* 0x000fe200000e06ff */
[----:B------:R-:W-:Y:S01]  /*ead0*/  IADD3 RZ, P0, R3, R4, RZ ;  /* 0x0000000403ff7210 */ /* 0x000fe20007f1e0ff */
[----:B------:R-:W-:-:S04]  /*eae0*/  IMAD.MOV.U32 R6, RZ, RZ, R5 ;  /* 0x000000ffff067224 */ /* 0x000fc800078e0005 */
[----:B------:R-:W-:-:S08]  /*eaf0*/  IMAD.WIDE.U32.X R6, R11, R9, R6, P0 ;  /* 0x000000090b067225 */ /* 0x000fd000000e0406 */
.L_x_295:
[-CC-:B0-----:R-:W-:Y:S01]  /*eb00*/  SHF.R.U64 R24, R6, R10.reuse, R7.reuse ;  /* 0x0000000a06187219 */ /* 0x181fe20000001207 */
[----:B------:R-:W0:Y:S01]  /*eb10*/  LDC.64 R20, c[0x0][0x640] ;  /* 0x00019000ff147b82 */ /* 0x000e220000000a00 */
[----:B--2---:R-:W-:Y:S01]  /*eb20*/  SHF.R.U32.HI R0, RZ, R10, R7 ;  /* 0x0000000aff007219 */ /* 0x004fe20000011607 */
[----:B------:R-:W-:Y:S01]  /*eb30*/  IMAD.MOV.U32 R2, RZ, RZ, R19 ;  /* 0x000000ffff027224 */ /* 0x000fe200078e0013 */
[----:B------:R-:W-:Y:S01]  /*eb40*/  IADD3 R5, P0, RZ, -R24, RZ ;  /* 0x80000018ff057210 */ /* 0x000fe20007f1e0ff */
[----:B------:R-:W-:Y:S01]  /*eb50*/  IMAD.MOV R15, RZ, RZ, -R15 ;  /* 0x000000ffff0f7224 */ /* 0x000fe200078e0a0f */
[----:B------:R-:W-:Y:S01]  /*eb60*/  ULDC UR6, c[0x0][0x154] ;  /* 0x0000550000067ab9 */ /* 0x000fe20000000800 */
[----:B------:R-:W-:Y:S02]  /*eb70*/  IMAD.MOV.U32 R7, RZ, RZ, 0x1 ;  /* 0x00000001ff077424 */ /* 0x000fe400078e00ff */
[----:B------:R-:W2:Y:S01]  /*eb80*/  LDC R4, c[0x0][0x618] ;  /* 0x00018600ff047b82 */ /* 0x000ea20000000800 */
[----:B------:R-:W-:-:S02]  /*eb90*/  IMAD.X R3, RZ, RZ, ~R0, P0 ;  /* 0x000000ffff037224 */ /* 0x000fc400000e0e00 */
[----:B------:R-:W-:Y:S02]  /*eba0*/  IMAD R15, R17, R15, R14 ;  /* 0x0000000f110f7224 */ /* 0x000fe400078e020e */
[-C--:B------:R-:W-:Y:S02]  /*ebb0*/  IMAD R0, R3, R12.reuse, RZ ;  /* 0x0000000c03007224 */ /* 0x080fe400078e02ff */
[----:B------:R-:W-:Y:S01]  /*ebc0*/  IMAD.MOV.U32 R3, RZ, RZ, R22 ;  /* 0x000000ffff037224 */ /* 0x000fe200078e0016 */
[----:B------:R-:W5:Y:S01]  /*ebd0*/  LDC R6, c[0x0][0x608] ;  /* 0x00018200ff067b82 */ /* 0x000f620000000800 */
[----:B------:R-:W-:-:S04]  /*ebe0*/  IMAD.WIDE.U32 R2, R5, R12, R2 ;  /* 0x0000000c05027225 */ /* 0x000fc800078e0002 */
[----:B------:R-:W-:-:S03]  /*ebf0*/  IMAD R5, R5, R13, R0 ;  /* 0x0000000d05057224 */ /* 0x000fc600078e0200 */
[----:B------:R-:W1:Y:S01]  /*ec00*/  LDC R18, c[0x0][0x658] ;  /* 0x00019600ff127b82 */ /* 0x000e620000000800 */
[----:B------:R-:W-:Y:S01]  /*ec10*/  I2FP.F32.U32 R0, R16 ;  /* 0x0000001000007245 */ /* 0x000fe20000201000 */
[----:B------:R-:W-:Y:S01]  /*ec20*/  IMAD.IADD R3, R3, 0x1, R5 ;  /* 0x0000000103037824 */ /* 0x000fe200078e0205 */
[----:B0-----:R-:W-:Y:S01]  /*ec30*/  ISETP.NE.U32.AND P0, PT, R20, RZ, PT ;  /* 0x000000ff1400720c */ /* 0x001fe20003f05070 */
[----:B------:R-:W-:Y:S02]  /*ec40*/  IMAD.MOV.U32 R5, RZ, RZ, -0x1 ;  /* 0xffffffffff057424 */ /* 0x000fe400078e00ff */
[----:B------:R-:W-:Y:S02]  /*ec50*/  FMUL R0, R0, UR6 ;  /* 0x0000000600007c20 */ /* 0x000fe40008400000 */
[----:B------:R-:W0:Y:S01]  /*ec60*/  LDC R13, c[0x0][0x148] ;  /* 0x00005200ff0d7b82 */ /* 0x000e220000000800 */
[----:B--2---:R-:W-:Y:S01]  /*ec70*/  SHF.R.U64 R10, R2, R4, R3 ;  /* 0x00000004020a7219 */ /* 0x004fe20000001203 */
[----:B------:R2:W0:Y:S01]  /*ec80*/  F2I.U32.TRUNC.NTZ R12, R0 ;  /* 0x00000000000c7305 */ /* 0x000422000020f000 */
[----:B------:R-:W-:-:S02]  /*ec90*/  ISETP.NE.AND.EX P0, PT, R21, RZ, PT, P0 ;  /* 0x000000ff1500720c */ /* 0x000fc40003f05300 */
[----:B------:R-:W-:-:S03]  /*eca0*/  SHF.R.U32.HI R3, RZ, R4, R3 ;  /* 0x00000004ff037219 */ /* 0x000fc60000011603 */
[----:B------:R-:W0:Y:S01]  /*ecb0*/  LDC R14, c[0x0][0x600] ;  /* 0x00018000ff0e7b82 */ /* 0x000e220000000800 */
[-CC-:B-----5:R-:W-:Y:S02]  /*ecc0*/  SHF.R.U64 R8, R10, R6.reuse, R3.reuse ;  /* 0x000000060a087219 */ /* 0x1a0fe40000001203 */
[----:B------:R-:W-:-:S05]  /*ecd0*/  SHF.R.U32.HI R3, RZ, R6, R3 ;  /* 0x00000006ff037219 */ /* 0x000fca0000011603 */
[----:B------:R-:W0:Y:S01]  /*ece0*/  LDC R19, c[0x0][0x648] ;  /* 0x00019200ff137b82 */ /* 0x000e220000000800 */
[-CC-:B-1----:R-:W-:Y:S02]  /*ecf0*/  SHF.R.U64 R11, R8, R18.reuse, R3.reuse ;  /* 0x00000012080b7219 */ /* 0x182fe40000001203 */
[-C--:B------:R-:W-:Y:S02]  /*ed00*/  SHF.L.U32 R5, R5, R18.reuse, RZ ;  /* 0x0000001205057219 */ /* 0x080fe400000006ff */
[-C--:B------:R-:W-:Y:S01]  /*ed10*/  SHF.R.U32.HI R3, RZ, R18.reuse, R3 ;  /* 0x00000012ff037219 */ /* 0x080fe20000011603 */
[----:B------:R-:W-:Y:S01]  /*ed20*/  IMAD.MOV.U32 R2, RZ, RZ, R11 ;  /* 0x000000ffff027224 */ /* 0x000fe200078e000b */
[----:B------:R-:W-:Y:S01]  /*ed30*/  SHF.L.U32 R40, R7, R18, RZ ;  /* 0x0000001207287219 */ /* 0x000fe200000006ff */
[----:B------:R-:W1:Y:S01]  /*ed40*/  LDC R22, c[0x0][0x638] ;  /* 0x00018e00ff167b82 */ /* 0x000e620000000800 */
[----:B------:R-:W-:-:S07]  /*ed50*/  LOP3.LUT R17, RZ, R5, RZ, 0x33, !PT ;  /* 0x00000005ff117212 */ /* 0x000fce00078e33ff */
[----:B------:R-:W0:Y:S01]  /*ed60*/  LDC R23, c[0x0][0x610] ;  /* 0x00018400ff177b82 */ /* 0x000e220000000800 */
[----:B--2---:R-:W-:Y:S05]  /*ed70*/  @!P0 BRA `(.L_x_296) ;  /* 0x0000000000288947 */ /* 0x004fea0003800000 */
[----:B------:R-:W2:Y:S02]  /*ed80*/  LDC R0, c[0x0][0x64c] ;  /* 0x00019300ff007b82 */ /* 0x000ea40000000800 */
[----:B--2---:R-:W-:-:S05]  /*ed90*/  IADD3 R7, P0, R11, R0, RZ ;  /* 0x000000000b077210 */ /* 0x004fca0007f1e0ff */
        /* <DEDUP_REMOVED lines=8> */
.L_x_296:
[----:B0-----:R-:W-:Y:S01]  /*ee20*/  SHF.R.U64 R0, R2, R19, R3 ;  /* 0x0000001302007219 */ /* 0x001fe20000001203 */
[----:B------:R-:W-:Y:S01]  /*ee30*/  VIADD R3, R14, 0xffffffff ;  /* 0xffffffff0e037836 */ /* 0x000fe20000000000 */
[----:B------:R-:W-:Y:S01]  /*ee40*/  LOP3.LUT R5, R8, R17, RZ, 0xc0, !PT ;  /* 0x0000001108057212 */ /* 0x000fe200078ec0ff */
[----:B------:R-:W-:Y:S01]  /*ee50*/  IMAD.MOV R12, RZ, RZ, -R12 ;  /* 0x000000ffff0c7224 */ /* 0x000fe200078e0a0c */
[----:B------:R-:W-:Y:S01]  /*ee60*/  R2UR UR12, R24 ;  /* 0x00000000180c72ca */ /* 0x000fe200000e0000 */
[----:B------:R-:W-:Y:S01]  /*ee70*/  IMAD.MOV R2, RZ, RZ, -R0 ;  /* 0x000000ffff027224 */ /* 0x000fe200078e0a00 */
[----:B------:R-:W-:Y:S01]  /*ee80*/  LOP3.LUT R3, R10, R3, RZ, 0xc0, !PT ;  /* 0x000000030a037212 */ /* 0x000fe200078ec0ff */
[----:B------:R-:W-:Y:S02]  /*ee90*/  IMAD R40, R40, R0, R5 ;  /* 0x0000000028287224 */ /* 0x000fe400078e0205 */
[----:B------:R-:W-:Y:S02]  /*eea0*/  @P4 IMAD R15, R13, R12, R16 ;  /* 0x0000000c0d0f4224 */ /* 0x000fe400078e0210 */
[----:B-1----:R-:W-:-:S02]  /*eeb0*/  IMAD R0, R2, R22, R11 ;  /* 0x0000001602007224 */ /* 0x002fc400078e020b */
[----:B------:R-:W-:Y:S02]  /*eec0*/  IMAD R40, R40, R23, R15 ;  /* 0x0000001728287224 */ /* 0x000fe400078e020f */
[----:B------:R-:W-:Y:S02]  /*eed0*/  IMAD R3, R0, R14, R3 ;  /* 0x0000000e00037224 */ /* 0x000fe400078e0203 */
[----:B------:R-:W-:-:S03]  /*eee0*/  IMAD.MOV.U32 R0, RZ, RZ, 0x1 ;  /* 0x00000001ff007424 */ /* 0x000fc600078e00ff */
[----:B------:R-:W-:Y:S02]  /*eef0*/  SEL R2, R3, R40, !P4 ;  /* 0x0000002803027207 */ /* 0x000fe40006000000 */
[----:B------:R-:W-:-:S03]  /*ef00*/  SEL R40, R40, R3, !P4 ;  /* 0x0000000328287207 */ /* 0x000fc60006000000 */
[----:B------:R2:W-:Y:S04]  /*ef10*/  STL [R1+0x80], R2 ;  /* 0x0000800201007387 */ /* 0x0005e80000100800 */
.L_x_294:
[----:B------:R-:W-:Y:S01]  /*ef20*/  UIADD3 UR5, UR9, UR5, URZ ;  /* 0x0000000509057290 */ /* 0x000fe2000fffe03f */
[----:B------:R0:W-:Y:S01]  /*ef30*/  STL [R1+0x84], R40 ;  /* 0x0000842801007387 */ /* 0x0001e20000100800 */
[----:B------:R-:W-:Y:S02]  /*ef40*/  LOP3.LUT P0, RZ, R0, 0xff, RZ, 0xc0, !PT ;  /* 0x000000ff00ff7812 */ /* 0x000fe4000780c0ff */
[----:B------:R-:W-:Y:S02]  /*ef50*/  USHF.R.U32.HI UR6, URZ, 0x2, UR5 ;  /* 0x000000023f067899 */ /* 0x000fe40008011605 */
[----:B------:R-:W-:Y:S02]  /*ef60*/  UISETP.GT.U32.AND UP0, UPT, UR5, 0x3, UPT ;  /* 0x000000030500788c */ /* 0x000fe4000bf04070 */
[----:B------:R-:W-:Y:S02]  /*ef70*/  ULOP3.LUT UR6, UR6, 0x1, URZ, 0xc0, !UPT ;  /* 0x0000000106067892 */ /* 0x000fe4000f8ec03f */
[----:B------:R-:W-:-:S02]  /*ef80*/  UISETP.LT.U32.AND UP0, UPT, UR9, 0x4, UP0 ;  /* 0x000000040900788c */ /* 0x000fc40008701070 */
[----:B------:R-:W-:Y:S02]  /*ef90*/  UISETP.NE.U32.AND UP1, UPT, UR6, 0x1, UPT ;  /* 0x000000010600788c */ /* 0x000fe4000bf25070 */
[----:B------:R-:W-:Y:S02]  /*efa0*/  USEL UR7, URZ, 0x1, !UP0 ;  /* 0x000000013f077887 */ /* 0x000fe4000c000000 */
[----:B------:R-:W-:Y:S02]  /*efb0*/  UISETP.GT.U32.AND UP1, UPT, UR9, 0x3, !UP1 ;  /* 0x000000030900788c */ /* 0x000fe4000cf24070 */
[----:B------:R-:W-:Y:S02]  /*efc0*/  ULOP3.LUT UR5, UR5, 0x3, URZ, 0xc0, !UPT ;  /* 0x0000000305057892 */ /* 0x000fe4000f8ec03f */
[----:B------:R-:W-:-:S04]  /*efd0*/  USEL UR6, URZ, 0x1, !UP1 ;  /* 0x000000013f067887 */ /* 0x000fc8000c800000 */
[----:B------:R-:W-:Y:S01]  /*efe0*/  ULOP3.LUT UR4, UR6, UR4, UR7, 0x96, !UPT ;  /* 0x0000000406047292 */ /* 0x000fe2000f8e9607 */
[----:B0-----:R-:W-:Y:S11]  /*eff0*/  @P0 BRA `(.L_x_297) ;  /* 0xffffff2000bc0947 */ /* 0x001ff6000383ffff */
[----:B------:R-:W-:Y:S05]  /*f000*/  EXIT ;  /* 0x000000000000794d */ /* 0x000fea0003800000 */
.L_x_7:
[----:B------:R-:W2:Y:S01]  /*f010*/  LDL R18, [R1+0x7c] ;  /* 0x00007c0001127983 */ /* 0x000ea20000100800 */
[----:B------:R-:W-:-:S03]  /*f020*/  ULDC.64 UR4, c[0x0][0x650] ;  /* 0x0001940000047ab9 */ /* 0x000fc60000000a00 */
[----:B------:R-:W3:Y:S01]  /*f030*/  LDL R22, [R1+0x78] ;  /* 0x0000780001167983 */ /* 0x000ee20000100800 */
[----:B------:R-:W-:Y:S01]  /*f040*/  PRMT R4, RZ, 0x7610, R4 ;  /* 0x00007610ff047816 */ /* 0x000fe20000000004 */
[----:B------:R-:W-:Y:S02]  /*f050*/  IMAD.MOV.U32 R5, RZ, RZ, -0x1 ;  /* 0xffffffffff057424 */ /* 0x000fe400078e00ff */
[----:B------:R-:W-:Y:S02]  /*f060*/  IMAD.MOV.U32 R14, RZ, RZ, -0x1 ;  /* 0xffffffffff0e7424 */ /* 0x000fe400078e00ff */
[----:B------:R-:W-:Y:S01]  /*f070*/  IMAD.MOV.U32 R6, RZ, RZ, -0x1 ;  /* 0xffffffffff067424 */ /* 0x000fe200078e00ff */
[----:B--2---:R-:W-:-:S04]  /*f080*/  ISETP.GE.U32.AND P0, PT, R18, UR4, PT ;  /* 0x0000000412007c0c */ /* 0x004fc8000bf06070 */
[----:B---3--:R-:W-:-:S13]  /*f090*/  ISETP.GE.U32.AND.EX P0, PT, R22, UR5, PT, P0 ;  /* 0x0000000516007c0c */ /* 0x008fda000bf06100 */
[----:B------:R-:W-:Y:S05]  /*f0a0*/  @P0 BRA `(.L_x_298) ;  /* 0x00000004002c0947 */ /* 0x000fea0003800000 */
        /* <DEDUP_REMOVED lines=18> */
.L_x_299:
[----:B------:R-:W1:Y:S01]  /*f1d0*/  LDC.64 R20, c[0x0][0x640] ;  /* 0x00019000ff147b82 */ /* 0x000e620000000a00 */
[-CC-:B------:R-:W-:Y:S01]  /*f1e0*/  SHF.R.U64 R15, R8, R10.reuse, R9.reuse ;  /* 0x0000000a080f7219 */ /* 0x180fe20000001209 */
[----:B------:R-:W-:Y:S01]  /*f1f0*/  IMAD.MOV.U32 R24, RZ, RZ, 0x1 ;  /* 0x00000001ff187424 */ /* 0x000fe200078e00ff */
[----:B------:R-:W-:Y:S02]  /*f200*/  SHF.R.U32.HI R4, RZ, R10, R9 ;  /* 0x0000000aff047219 */ /* 0x000fe40000011609 */
[----:B------:R-:W-:-:S03]  /*f210*/  IADD3 R7, P0, RZ, -R15, RZ ;  /* 0x8000000fff077210 */ /* 0x000fc60007f1e0ff */
[----:B------:R-:W2:Y:S02]  /*f220*/  LDC R8, c[0x0][0x618] ;  /* 0x00018600ff087b82 */ /* 0x000ea40000000800 */
[----:B------:R-:W-:Y:S02]  /*f230*/  IMAD.X R5, RZ, RZ, ~R4, P0 ;  /* 0x000000ffff057224 */ /* 0x000fe400000e0e04 */
[----:B------:R-:W-:Y:S02]  /*f240*/  IMAD.MOV.U32 R4, RZ, RZ, R18 ;  /* 0x000000ffff047224 */ /* 0x000fe400078e0012 */
[-C--:B------:R-:W-:Y:S02]  /*f250*/  IMAD R6, R5, R16.reuse, RZ ;  /* 0x0000001005067224 */ /* 0x080fe400078e02ff */
[----:B------:R-:W3:Y:S01]  /*f260*/  LDC R14, c[0x0][0x608] ;  /* 0x00018200ff0e7b82 */ /* 0x000ee20000000800 */
[----:B------:R-:W-:Y:S02]  /*f270*/  IMAD.MOV.U32 R5, RZ, RZ, R22 ;  /* 0x000000ffff057224 */ /* 0x000fe400078e0016 */
[----:B------:R-:W-:-:S05]  /*f280*/  IMAD.WIDE.U32 R4, R7, R16, R4 ;  /* 0x0000001007047225 */ /* 0x000fca00078e0004 */
[----:B0-----:R-:W0:Y:S01]  /*f290*/  LDC R19, c[0x0][0x658] ;  /* 0x00019600ff137b82 */ /* 0x001e220000000800 */
[----:B------:R-:W-:Y:S01]  /*f2a0*/  IMAD R7, R7, R17, R6 ;  /* 0x0000001107077224 */ /* 0x000fe200078e0206 */
[----:B-1----:R-:W-:Y:S01]  /*f2b0*/  ISETP.NE.U32.AND P0, PT, R20, RZ, PT ;  /* 0x000000ff1400720c */ /* 0x002fe20003f05070 */
[----:B------:R-:W-:Y:S02]  /*f2c0*/  IMAD.MOV.U32 R6, RZ, RZ, -0x1 ;  /* 0xffffffffff067424 */ /* 0x000fe400078e00ff */
[----:B------:R-:W-:Y:S01]  /*f2d0*/  IMAD.IADD R5, R5, 0x1, R7 ;  /* 0x0000000105057824 */ /* 0x000fe200078e0207 */
[----:B------:R-:W-:Y:S02]  /*f2e0*/  ISETP.NE.AND.EX P0, PT, R21, RZ, PT, P0 ;  /* 0x000000ff1500720c */ /* 0x000fe40003f05300 */
[----:B------:R-:W1:Y:S02]  /*f2f0*/  LDC R16, c[0x0][0x600] ;  /* 0x00018000ff107b82 */ /* 0x000e640000000800 */
[----:B--2---:R-:W-:-:S02]  /*f300*/  SHF.R.U64 R10, R4, R8, R5 ;  /* 0x00000008040a7219 */ /* 0x004fc40000001205 */
[----:B------:R-:W-:-:S04]  /*f310*/  SHF.R.U32.HI R5, RZ, R8, R5 ;  /* 0x00000008ff057219 */ /* 0x000fc80000011605 */
[----:B------:R-:W2:Y:S01]  /*f320*/  LDC R18, c[0x0][0x648] ;  /* 0x00019200ff127b82 */ /* 0x000ea20000000800 */
[-CC-:B---3--:R-:W-:Y:S02]  /*f330*/  SHF.R.U64 R17, R10, R14.reuse, R5.reuse ;  /* 0x0000000e0a117219 */ /* 0x188fe40000001205 */
[----:B------:R-:W-:-:S05]  /*f340*/  SHF.R.U32.HI R4, RZ, R14, R5 ;  /* 0x0000000eff047219 */ /* 0x000fca0000011605 */
[----:B------:R-:W3:Y:S01]  /*f350*/  LDC R22, c[0x0][0x638] ;  /* 0x00018e00ff167b82 */ /* 0x000ee20000000800 */
[-CC-:B0-----:R-:W-:Y:S02]  /*f360*/  SHF.R.U64 R14, R17, R19.reuse, R4.reuse ;  /* 0x00000013110e7219 */ /* 0x181fe40000001204 */
[-C--:B------:R-:W-:Y:S02]  /*f370*/  SHF.L.U32 R6, R6, R19.reuse, RZ ;  /* 0x0000001306067219 */ /* 0x080fe400000006ff */
[----:B------:R-:W-:Y:S01]  /*f380*/  SHF.R.U32.HI R5, RZ, R19, R4 ;  /* 0x00000013ff057219 */ /* 0x000fe20000011604 */
[----:B------:R-:W-:Y:S01]  /*f390*/  IMAD.MOV.U32 R4, RZ, RZ, R14 ;  /* 0x000000ffff047224 */ /* 0x000fe200078e000e */
[----:B------:R-:W-:Y:S01]  /*f3a0*/  LOP3.LUT R26, RZ, R6, RZ, 0x33, !PT ;  /* 0x00000006ff1a7212 */ /* 0x000fe200078e33ff */
[----:B------:R-:W0:Y:S01]  /*f3b0*/  LDC R23, c[0x0][0x610] ;  /* 0x00018400ff177b82 */ /* 0x000e220000000800 */
[----:B------:R-:W-:Y:S05]  /*f3c0*/  @!P0 BRA `(.L_x_300) ;  /* 0x0000000000288947 */ /* 0x000fea0003800000 */
        /* <DEDUP_REMOVED lines=10> */
.L_x_300:
[----:B--2---:R-:W-:Y:S01]  /*f470*/  SHF.R.U64 R4, R4, R18, R5 ;  /* 0x0000001204047219 */ /* 0x004fe20000001205 */
[----:B-1----:R-:W-:Y:S01]  /*f480*/  VIADD R7, R16, 0xffffffff ;  /* 0xffffffff10077836 */ /* 0x002fe20000000000 */
[----:B------:R-:W-:Y:S01]  /*f490*/  SHF.L.U32 R24, R24, R19, RZ ;  /* 0x0000001318187219 */ /* 0x000fe200000006ff */
[----:B------:R-:W-:Y:S01]  /*f4a0*/  @P4 IMAD R0, R11, R12, R2 ;  /* 0x0000000c0b004224 */ /* 0x000fe200078e0202 */
[----:B------:R-:W-:Y:S01]  /*f4b0*/  LOP3.LUT R3, R17, R26, RZ, 0xc0, !PT ;  /* 0x0000001a11037212 */ /* 0x000fe200078ec0ff */
[----:B------:R-:W-:Y:S01]  /*f4c0*/  IMAD.MOV R5, RZ, RZ, -R4 ;  /* 0x000000ffff057224 */ /* 0x000fe200078e0a04 */
[----:B------:R-:W-:Y:S01]  /*f4d0*/  LOP3.LUT R7, R10, R7, RZ, 0xc0, !PT ;  /* 0x000000070a077212 */ /* 0x000fe200078ec0ff */
[----:B------:R-:W-:Y:S02]  /*f4e0*/  IMAD.MOV.U32 R6, RZ, RZ, R15 ;  /* 0x000000ffff067224 */ /* 0x000fe400078e000f */
[----:B------:R-:W-:Y:S02]  /*f4f0*/  IMAD R3, R24, R4, R3 ;  /* 0x0000000418037224 */ /* 0x000fe400078e0203 */
[----:B---3--:R-:W-:-:S02]  /*f500*/  IMAD R2, R5, R22, R14 ;  /* 0x0000001605027224 */ /* 0x008fc400078e020e */
[----:B0-----:R-:W-:Y:S02]  /*f510*/  IMAD R0, R3, R23, R0 ;  /* 0x0000001703007224 */ /* 0x001fe400078e0200 */
[----:B------:R-:W-:Y:S02]  /*f520*/  IMAD R5, R2, R16, R7 ;  /* 0x0000001002057224 */ /* 0x000fe400078e0207 */
[----:B------:R-:W-:-:S03]  /*f530*/  IMAD.MOV.U32 R4, RZ, RZ, 0x1 ;  /* 0x00000001ff047424 */ /* 0x000fc600078e00ff */
[----:B------:R-:W-:Y:S02]  /*f540*/  SEL R14, R5, R0, !P4 ;  /* 0x00000000050e7207 */ /* 0x000fe40006000000 */
[----:B------:R-:W-:-:S07]  /*f550*/  SEL R5, R0, R5, !P4 ;  /* 0x0000000500057207 */ /* 0x000fce0006000000 */
.L_x_298:
[----:B------:R-:W-:-:S08]  /*f560*/  NOP ;  /* 0x0000000000007918 */ /* 0x000fd00000000000 */
[----:B0-----:R-:W0:-:S00]  /*f570*/  USETMAXREG.DEALLOC.CTAPOOL 0x28 ;  /* 0x00000028000079c8 */ /* 0x001e0000080e0500 */
[----:B------:R-:W-:-:S13]  /*f580*/  ISETP.NE.AND P0, PT, RZ, UR8, PT ;  /* 0x00000008ff007c0c */ /* 0x000fda000bf05270 */
[----:B------:R-:W-:Y:S05]  /*f590*/  @P0 EXIT ;  /* 0x000000000000094d */ /* 0x000fea0003800000 */
[----:B0-----:R-:W-:Y:S01]  /*f5a0*/  LOP3.LUT P0, RZ, R4, 0xff, RZ, 0xc0, !PT ;  /* 0x000000ff04ff7812 */ /* 0x001fe2000780c0ff */
[----:B------:R-:W-:Y:S02]  /*f5b0*/  IMAD.MOV.U32 R12, RZ, RZ, 0x1 ;  /* 0x00000001ff0c7424 */ /* 0x000fe400078e00ff */
[----:B------:R-:W-:-:S10]  /*f5c0*/  IMAD.MOV.U32 R11, RZ, RZ, RZ ;  /* 0x000000ffff0b7224 */ /* 0x000fd400078e00ff */
[----:B------:R-:W-:Y:S05]  /*f5d0*/  @!P0 BRA `(.L_x_301) ;  /* 0x0000000c00648947 */ /* 0x000fea0003800000 */
[----:B------:R-:W0:Y:S01]  /*f5e0*/  S2R R8, SR_CgaCtaId ;  /* 0x0000000000087919 */ /* 0x000e220000008800 */
[----:B------:R-:W-:Y:S01]  /*f5f0*/  ULDC UR4, c[0x0][0x28c] ;  /* 0x0000a30000047ab9 */ /* 0x000fe20000000800 */
[----:B------:R-:W-:Y:S01]  /*f600*/  ULDC UR6, c[0x0][0x658] ;  /* 0x0001960000067ab9 */ /* 0x000fe20000000800 */
[----:B------:R-:W-:Y:S01]  /*f610*/  UIADD3 UR10, UR4, 0x7f, URZ ;  /* 0x0000007f040a7890 */ /* 0x000fe2000fffe03f */
[----:B------:R-:W-:Y:S01]  /*f620*/  BSSY B0, `(.L_x_301) ;  /* 0x00000d4000007945 */ /* 0x000fe20003800000 */
[----:B------:R-:W-:Y:S01]  /*f630*/  UMOV UR7, 0xffffffff ;  /* 0xffffffff00077882 */ /* 0x000fe20000000000 */
[----:B------:R-:W-:Y:S01]  /*f640*/  ULDC UR5, c[0x0][0x600] ;  /* 0x0001800000057ab9 */ /* 0x000fe20000000800 */
[----:B------:R-:W-:Y:S01]  /*f650*/  UMOV UR9, 0x1 ;  /* 0x0000000100097882 */ /* 0x000fe20000000000 */
[----:B------:R-:W-:Y:S01]  /*f660*/  USHF.L.U32 UR7, UR7, UR6, URZ ;  /* 0x0000000607077299 */ /* 0x000fe2000800063f */
[----:B------:R-:W-:Y:S01]  /*f670*/  IMAD.MOV.U32 R10, RZ, RZ, 0x1 ;  /* 0x00000001ff0a7424 */ /* 0x000fe200078e00ff */
[----:B------:R-:W-:Y:S01]  /*f680*/  UIADD3 UR4, UR5, -0x1, URZ ;  /* 0xffffffff05047890 */ /* 0x000fe2000fffe03f */
[----:B------:R-:W-:Y:S01]  /*f690*/  IMAD.MOV.U32 R12, RZ, RZ, 0x1 ;  /* 0x00000001ff0c7424 */ /* 0x000fe200078e00ff */
[----:B------:R-:W-:Y:S01]  /*f6a0*/  USHF.R.S32.HI UR11, URZ, 0x1f, UR10 ;  /* 0x0000001f3f0b7899 */ /* 0x000fe2000801140a */
[----:B------:R-:W-:Y:S01]  /*f6b0*/  IMAD.MOV.U32 R11, RZ, RZ, RZ ;  /* 0x000000ffff0b7224 */ /* 0x000fe200078e00ff */
[----:B------:R-:W-:Y:S01]  /*f6c0*/  ULDC UR8, c[0x0][0xc] ;  /* 0x0000030000087ab9 */ /* 0x000fe20000000800 */
[----:B------:R-:W-:-:S02]  /*f6d0*/  USHF.L.U32 UR5, UR9, UR6, URZ ;  /* 0x0000000609057299 */ /* 0x000fc4000800063f */
[----:B------:R-:W-:Y:S01]  /*f6e0*/  ULEA.HI UR11, UR11, UR10, URZ, 0x7 ;  /* 0x0000000a0b0b7291 */ /* 0x000fe2000f8f383f */
[----:B------:R-:W-:Y:S01]  /*f6f0*/  ULDC UR9, c[0x0][0x10] ;  /* 0x0000040000097ab9 */ /* 0x000fe20000000800 */
[----:B------:R-:W-:Y:S02]  /*f700*/  ULOP3.LUT UR6, URZ, UR7, URZ, 0x33, !UPT ;  /* 0x000000073f067292 */ /* 0x000fe4000f8e333f */
[----:B------:R-:W-:Y:S01]  /*f710*/  UIMAD.WIDE.U32 UR8, UR8, UR9, URZ ;  /* 0x00000009080872a5 */ /* 0x000fe2000f8e003f */
[----:B------:R-:W-:Y:S01]  /*f720*/  ULDC UR7, c[0x0][0x14] ;  /* 0x0000050000077ab9 */ /* 0x000fe20000000800 */
[----:B------:R-:W-:Y:S02]  /*f730*/  USHF.R.S32.HI UR20, URZ, 0x7, UR11 ;  /* 0x000000073f147899 */ /* 0x000fe4000801140b */
[----:B------:R-:W-:Y:S02]  /*f740*/  UIMAD.WIDE.U32 UR22, UR8, UR7, URZ ;  /* 0x00000007081672a5 */ /* 0x000fe4000f8e003f */
[----:B------:R-:W-:-:S02]  /*f750*/  UIMAD UR18, UR9, UR7, URZ ;  /* 0x00000007091272a4 */ /* 0x000fc4000f8e023f */
[----:B------:R-:W-:Y:S01]  /*f760*/  ULOP3.LUT UR26, UR13, 0x2, URZ, 0xfc, !UPT ;  /* 0x000000020d1a7892 */ /* 0x000fe2000f8efc3f */
[C---:B0-----:R-:W-:Y:S01]  /*f770*/  IMAD.SHL.U32 R9, R8.reuse, 0x40, RZ ;  /* 0x0000004008097824 */ /* 0x041fe200078e00ff */
[----:B------:R-:W-:Y:S01]  /*f780*/  UIADD3 UR18, UR23, UR18, URZ ;  /* 0x0000001217127290 */ /* 0x000fe2000fffe03f */
[----:B------:R-:W-:Y:S01]  /*f790*/  IMAD.SHL.U32 R8, R8, 0x2000, RZ ;  /* 0x0000200008087824 */ /* 0x000fe200078e00ff */
[----:B------:R-:W-:Y:S02]  /*f7a0*/  UIADD3 UR27, UR20, 0x1, URZ ;  /* 0x00000001141b7890 */ /* 0x000fe4000fffe03f */
[----:B------:R-:W-:Y:S01]  /*f7b0*/  LOP3.LUT R9, R9, 0x40, RZ, 0xc0, !PT ;  /* 0x0000004009097812 */ /* 0x000fe200078ec0ff */
[----:B------:R-:W-:Y:S01]  /*f7c0*/  ULDC.64 UR24, c[0x0][0x198] ;  /* 0x0000660000187ab9 */ /* 0x000fe20000000a00 */
[----:B------:R-:W-:-:S08]  /*f7d0*/  LOP3.LUT R8, R8, 0x2000, RZ, 0xc0, !PT ;  /* 0x0000200008087812 */ /* 0x000fd000078ec0ff */
.L_x_312:
[----:B------:R-:W-:-:S03]  /*f7e0*/  UMOV UR7, 0xffffffff ;  /* 0xffffffff00077882 */ /* 0x000fc60000000000 */
[----:B------:R-:W-:Y:S05]  /*f7f0*/  BRA.DIV UR7, `(.L_x_302) ;  /* 0x0000000e07d87947 */ /* 0x000fea000b800000 */
[----:B------:R-:W-:-:S13]  /*f800*/  ELECT P0, URZ, PT ;  /* 0x00000000003f782f */ /* 0x000fda0003800000 */
.L_x_323:
[----:B------:R-:W0:Y:S01]  /*f810*/  LDC R0, c[0x0][0x28c] ;  /* 0x0000a300ff007b82 */ /* 0x000e220000000800 */
[----:B------:R-:W-:Y:S01]  /*f820*/  BSSY B1, `(.L_x_303) ;  /* 0x000003a000017945 */ /* 0x000fe20003800000 */
[----:B0-----:R-:W-:-:S13]  /*f830*/  ISETP.LT.OR P0, PT, R0, 0x1, !P0 ;  /* 0x000000010000780c */ /* 0x001fda0004701670 */
[----:B------:R-:W-:Y:S05]  /*f840*/  @P0 BRA `(.L_x_304) ;  /* 0x0000000000dc0947 */ /* 0x000fea0003800000 */
[----:B------:R-:W-:Y:S02]  /*f850*/  IMAD R14, R14, 0x80, R9 ;  /* 0x000000800e0e7824 */ /* 0x000fe400078e0209 */
[----:B------:R-:W-:Y:S02]  /*f860*/  IMAD.SHL.U32 R7, R5, 0x100, RZ ;  /* 0x0000010005077824 */ /* 0x000fe400078e00ff */
[----:B------:R-:W-:Y:S02]  /*f870*/  IMAD.MOV.U32 R13, RZ, RZ, RZ ;  /* 0x000000ffff0d7224 */ /* 0x000fe400078e00ff */
[----:B------:R-:W-:Y:S02]  /*f880*/  IMAD.U32 R15, RZ, RZ, UR27 ;  /* 0x0000001bff0f7e24 */ /* 0x000fe4000f8e00ff */
[----:B------:R-:W-:Y:S02]  /*f890*/  IMAD.MOV.U32 R0, RZ, RZ, R12 ;  /* 0x000000ffff007224 */ /* 0x000fe400078e000c */
[----:B------:R-:W-:-:S07]  /*f8a0*/  IMAD.MOV.U32 R3, RZ, RZ, R11 ;  /* 0x000000ffff037224 */ /* 0x000fce00078e000b */
.L_x_307:
[----:B------:R-:W0:Y:S01]  /*f8b0*/  S2R R5, SR_CgaCtaId ;  /* 0x0000000000057919 */ /* 0x000e220000008800 */
[----:B------:R-:W-:Y:S01]  /*f8c0*/  MOV R2, 0x400 ;  /* 0x0000040000027802 */ /* 0x000fe20000000f00 */
[----:B------:R-:W1:Y:S03]  /*f8d0*/  S2R R4, SR_TID.X ;  /* 0x0000000000047919 */ /* 0x000e660000002100 */
[----:B0-----:R-:W-:Y:S02]  /*f8e0*/  LEA R16, R5, R2, 0x18 ;  /* 0x0000000205107211 */ /* 0x001fe400078ec0ff */
[----:B------:R-:W-:Y:S02]  /*f8f0*/  SHF.L.U32 R2, R0, 0x1f, RZ ;  /* 0x0000001f00027819 */ /* 0x000fe400000006ff */
[----:B-1----:R-:W-:Y:S01]  /*f900*/  LOP3.LUT P1, RZ, R4, 0x7f, RZ, 0xc0, !PT ;  /* 0x0000007f04ff7812 */ /* 0x002fe2000782c0ff */
[----:B------:R-:W-:-:S04]  /*f910*/  IMAD R5, R3, 0x8, R16 ;  /* 0x0000000803057824 */ /* 0x000fc800078e0210 */
[----:B------:R-:W0:Y:S08]  /*f920*/  SYNCS.PHASECHK.TRANS64.TRYWAIT P0, [R5+URZ+0x20], R2 ;  /* 0x00002002050075a7 */ /* 0x000e30000800017f */
[----:B------:R-:W1:Y:S01]  /*f930*/  @!P1 LDC R4, c[0x0][0x500] ;  /* 0x00014000ff049b82 */ /* 0x000e620000000800 */
[----:B0-----:R-:W-:Y:S05]  /*f940*/  @!P0 BRA `(.L_x_305) ;  /* 0x0000000c00a48947 */ /* 0x001fea0003800000 */
.L_x_324:
[----:B------:R-:W-:Y:S01]  /*f950*/  UPRMT UR7, UR26, 0x9910, URZ ;  /* 0x000099101a077896 */ /* 0x000fe2000800003f */
[----:B-1----:R1:W-:Y:S03]  /*f960*/  @!P1 SYNCS.ARRIVE.TRANS64 RZ, [R5+URZ], R4 ;  /* 0x0000000405ff99a7 */ /* 0x0023e6000800003f */
[----:B------:R-:W-:-:S06]  /*f970*/  UISETP.NE.AND UP0, UPT, UR7, 0x2, UPT ;  /* 0x000000020700788c */ /* 0x000fcc000bf05270 */
[----:B------:R-:W-:-:S13]  /*f980*/  PLOP3.LUT P0, PT, PT, PT, UP0, 0x80, 0x0 ;  /* 0x000000000000781c */ /* 0x000fda0003f0f008 */
[----:B-1----:R-:W-:Y:S05]  /*f990*/  @P0 BRA `(.L_x_306) ;  /* 0x0000000000040947 */ /* 0x002fea0003800000 */
[----:B------:R-:W-:Y:S01]  /*f9a0*/  BPT.TRAP 0x1 ;  /* 0x000000040000795c */ /* 0x000fe20000300000 */
.L_x_306:
[C---:B0-----:R-:W-:Y:S01]  /*f9b0*/  IMAD R2, R3.reuse, 0x8000, R16 ;  /* 0x0000800003027824 */ /* 0x041fe200078e0210 */
[----:B------:R-:W-:Y:S01]  /*f9c0*/  R2UR UR19, R16 ;  /* 0x00000000101372ca */ /* 0x000fe200000e0000 */
[----:B------:R-:W-:Y:S01]  /*f9d0*/  IMAD R4, R3, 0x4000, R8 ;  /* 0x0000400003047824 */ /* 0x000fe200078e0208 */
[----:B------:R-:W-:Y:S01]  /*f9e0*/  R2UR UR9, R5 ;  /* 0x00000000050972ca */ /* 0x000fe200000e0000 */
[----:B------:R-:W-:Y:S01]  /*f9f0*/  VIADD R15, R15, 0xffffffff ;  /* 0xffffffff0f0f7836 */ /* 0x000fe20000000000 */
[----:B------:R-:W-:Y:S01]  /*fa00*/  R2UR UR7, R2 ;  /* 0x00000000020772ca */ /* 0x000fe200000e0000 */
[----:B------:R-:W-:Y:S01]  /*fa10*/  UIADD3 UR14, UP0, UR24, 0xf0, URZ ;  /* 0x000000f0180e7890 */ /* 0x000fe2000ff1e03f */
[----:B------:R-:W-:Y:S01]  /*fa20*/  R2UR UR8, R4 ;  /* 0x00000000040872ca */ /* 0x000fe200000e0000 */
[----:B------:R-:W-:Y:S01]  /*fa30*/  UIADD3 UR28, UP1, UR24, 0x1f0, URZ ;  /* 0x000001f0181c7890 */ /* 0x000fe2000ff3e03f */
[----:B------:R-:W-:Y:S01]  /*fa40*/  R2UR UR11, R7 ;  /* 0x00000000070b72ca */ /* 0x000fe200000e0000 */
[----:B------:R-:W-:Y:S01]  /*fa50*/  UIADD3.X UR15, URZ, UR25, URZ, UP0, !UPT ;  /* 0x000000193f0f7290 */ /* 0x000fe200087fe43f */
[----:B------:R-:W-:Y:S01]  /*fa60*/  R2UR UR10, R13 ;  /* 0x000000000d0a72ca */ /* 0x000fe200000e0000 */
[----:B------:R-:W-:Y:S01]  /*fa70*/  VIADD R3, R3, 0x1 ;  /* 0x0000000103037836 */ /* 0x000fe20000000000 */
[----:B------:R-:W-:Y:S01]  /*fa80*/  R2UR UR12, R6 ;  /* 0x00000000060c72ca */ /* 0x000fe200000e0000 */
[----:B------:R-:W-:Y:S01]  /*fa90*/  UIADD3.X UR29, URZ, UR25, URZ, UP1, !UPT ;  /* 0x000000193f1d7290 */ /* 0x000fe20008ffe43f */
[----:B------:R-:W-:Y:S01]  /*faa0*/  R2UR UR21, R14 ;  /* 0x000000000e1572ca */ /* 0x000fe200000e0000 */
[----:B------:R-:W-:Y:S01]  /*fab0*/  UMOV UR16, 0x0 ;  /* 0x0000000000107882 */ /* 0x000fe20000000000 */
[----:B------:R-:W-:Y:S01]  /*fac0*/  ISETP.GT.AND P1, PT, R15, 0x1, PT ;  /* 0x000000010f00780c */ /* 0x000fe20003f24270 */
[----:B------:R-:W-:Y:S01]  /*fad0*/  UIADD3 UR7, UR7, 0x100, URZ ;  /* 0x0000010007077890 */ /* 0x000fe2000fffe03f */
[----:B------:R-:W-:Y:S01]  /*fae0*/  ISETP.NE.AND P0, PT, R3, 0x4, PT ;  /* 0x000000040300780c */ /* 0x000fe20003f05270 */
[----:B------:R-:W-:Y:S01]  /*faf0*/  UIADD3 UR19, UR19, 0x20100, UR8 ;  /* 0x0002010013137890 */ /* 0x000fe2000fffe008 */
[----:B------:R-:W-:Y:S01]  /*fb00*/  VIADD R13, R13, 0x80 ;  /* 0x000000800d0d7836 */ /* 0x000fe20000000000 */
[----:B------:R-:W-:Y:S01]  /*fb10*/  UMOV UR17, 0x10000000 ;  /* 0x1000000000117882 */ /* 0x000fe20000000000 */
[----:B------:R-:W-:Y:S01]  /*fb20*/  UMOV UR30, 0x30000 ;  /* 0x00030000001e7882 */ /* 0x000fe20000000000 */
[----:B------:R-:W-:Y:S01]  /*fb30*/  SEL R5, RZ, 0x1, P0 ;  /* 0x00000001ff057807 */ /* 0x000fe20000000000 */
[----:B------:R-:W-:Y:S01]  /*fb40*/  UMOV UR8, UR7 ;  /* 0x0000000700087c82 */ /* 0x000fe20008000000 */
[----:B------:R-:W-:Y:S01]  /*fb50*/  SEL R3, R3, RZ, P0 ;  /* 0x000000ff03037207 */ /* 0x000fe20000000000 */
[----:B------:R0:W-:Y:S01]  /*fb60*/  UTMALDG.3D [UR8], [UR14], desc[UR16] ;  /* 0x000010080e0075b4 */ /* 0x0001e20008011000 */
[----:B------:R-:W-:Y:S01]  /*fb70*/  LOP3.LUT R0, R0, R5, RZ, 0x3c, !PT ;  /* 0x0000000500007212 */ /* 0x000fe200078e3cff */
[----:B0-----:R-:W-:Y:S01]  /*fb80*/  UMOV UR11, UR21 ;  /* 0x00000015000b7c82 */ /* 0x001fe20008000000 */
[----:B------:R-:W-:-:S02]  /*fb90*/  UMOV UR8, UR19 ;  /* 0x0000001300087c82 */ /* 0x000fc40008000000 */
[----:B------:R0:W-:Y:S02]  /*fba0*/  UTMALDG.3D.MULTICAST [UR8], [UR28], UR30, desc[UR16] ;  /* 0x000010081c0073b4 */ /* 0x0001e4000801181e */
[----:B0-----:R-:W-:Y:S05]  /*fbb0*/  @P1 BRA `(.L_x_307) ;  /* 0xfffffffc003c1947 */ /* 0x001fea000383ffff */
.L_x_304:
[----:B------:R-:W-:Y:S05]  /*fbc0*/  BSYNC B1 ;  /* 0x0000000000017941 */ /* 0x000fea0003800000 */
.L_x_303:
[----:B------:R-:W2:Y:S01]  /*fbd0*/  LDL.LU R17, [R1+0x78] ;  /* 0x0000780001117983 */ /* 0x000ea20000300800 */
[----:B------:R-:W-:Y:S01]  /*fbe0*/  LOP3.LUT P2, RZ, R10, 0xff, RZ, 0xc0, !PT ;  /* 0x000000ff0aff7812 */ /* 0x000fe2000784c0ff */
[----:B------:R-:W-:Y:S01]  /*fbf0*/  VIADD R11, R11, UR20 ;  /* 0x000000140b0b7c36 */ /* 0x000fe20008000000 */
[----:B------:R-:W-:Y:S01]  /*fc00*/  ULDC.64 UR8, c[0x0][0x650] ;  /* 0x0001940000087ab9 */ /* 0x000fe20000000a00 */
[----:B------:R-:W3:Y:S01]  /*fc10*/  LDL.LU R16, [R1+0x7c] ;  /* 0x00007c0001107983 */ /* 0x000ee20000300800 */
[----:B------:R-:W-:Y:S01]  /*fc20*/  IMAD.U32 R4, RZ, RZ, UR20 ;  /* 0x00000014ff047e24 */ /* 0x000fe2000f8e00ff */
[----:B------:R-:W-:Y:S01]  /*fc30*/  BSSY B1, `(.L_x_308) ;  /* 0x0000070000017945 */ /* 0x000fe20003800000 */
[----:B------:R-:W-:Y:S01]  /*fc40*/  ISETP.GT.U32.AND P0, PT, R11, 0x3, PT ;  /* 0x000000030b00780c */ /* 0x000fe20003f04070 */
[----:B------:R-:W-:Y:S01]  /*fc50*/  IMAD.MOV.U32 R5, RZ, RZ, -0x1 ;  /* 0xffffffffff057424 */ /* 0x000fe200078e00ff */
[----:B------:R-:W-:Y:S01]  /*fc60*/  SHF.R.U32.HI R0, RZ, 0x2, R11 ;  /* 0x00000002ff007819 */ /* 0x000fe2000001160b */
[----:B------:R-:W-:Y:S01]  /*fc70*/  IMAD.MOV.U32 R14, RZ, RZ, -0x1 ;  /* 0xffffffffff0e7424 */ /* 0x000fe200078e00ff */
[----:B------:R-:W-:Y:S01]  /*fc80*/  ISETP.LT.U32.AND P0, PT, R4, 0x4, P0 ;  /* 0x000000040400780c */ /* 0x000fe20000701070 */
[----:B------:R-:W-:Y:S01]  /*fc90*/  IMAD.MOV.U32 R6, RZ, RZ, -0x1 ;  /* 0xffffffffff067424 */ /* 0x000fe200078e00ff */
[----:B------:R-:W-:Y:S01]  /*fca0*/  LOP3.LUT R0, R0, 0x1, RZ, 0xc0, !PT ;  /* 0x0000000100007812 */ /* 0x000fe200078ec0ff */
[----:B------:R-:W0:Y:S01]  /*fcb0*/  @P2 S2R R3, SR_CgaCtaId ;  /* 0x0000000000032919 */ /* 0x000e220000008800 */
[----:B------:R-:W-:-:S02]  /*fcc0*/  @P2 MOV R2, 0x400 ;  /* 0x0000040000022802 */ /* 0x000fc40000000f00 */
[----:B------:R-:W-:Y:S01]  /*fcd0*/  ISETP.NE.U32.AND P1, PT, R0, 0x1, PT ;  /* 0x000000010000780c */ /* 0x000fe20003f25070 */
[----:B------:R-:W-:Y:S01]  /*fce0*/  IMAD.U32 R0, RZ, RZ, UR20 ;  /* 0x00000014ff007e24 */ /* 0x000fe2000f8e00ff */
[----:B------:R-:W-:Y:S02]  /*fcf0*/  LOP3.LUT R11, R11, 0x3, RZ, 0xc0, !PT ;  /* 0x000000030b0b7812 */ /* 0x000fe400078ec0ff */
[----:B------:R-:W-:Y:S02]  /*fd00*/  PRMT R10, RZ, 0x7610, R10 ;  /* 0x00007610ff0a7816 */ /* 0x000fe4000000000a */
[----:B------:R-:W-:-:S04]  /*fd10*/  ISETP.GT.U32.AND P1, PT, R0, 0x3, !P1 ;  /* 0x000000030000780c */ /* 0x000fc80004f24070 */
[----:B------:R-:W-:Y:S02]  /*fd20*/  SEL R0, RZ, 0x1, !P1 ;  /* 0x00000001ff007807 */ /* 0x000fe40004800000 */
[----:B0-----:R-:W-:Y:S02]  /*fd30*/  @P2 LEA R2, R3, R2, 0x18 ;  /* 0x0000000203022211 */ /* 0x001fe400078ec0ff */
[----:B------:R-:W-:Y:S02]  /*fd40*/  SEL R3, RZ, 0x1, !P0 ;  /* 0x00000001ff037807 */ /* 0x000fe40004000000 */
[----:B------:R0:W-:Y:S02]  /*fd50*/  @P2 SYNCS.ARRIVE.TRANS64.A1T0 RZ, [R2+URZ+0x58], RZ ;  /* 0x000058ff02ff29a7 */ /* 0x0001e4000810003f */
[----:B------:R-:W-:Y:S02]  /*fd60*/  LOP3.LUT R12, R0, R12, R3, 0x96, !PT ;  /* 0x0000000c000c7212 */ /* 0x000fe400078e9603 */
[----:B------:R-:W-:-:S02]  /*fd70*/  PRMT R0, RZ, 0x7610, R0 ;  /* 0x00007610ff007816 */ /* 0x000fc40000000000 */
[----:B---3--:R-:W-:-:S04]  /*fd80*/  IADD3 R16, P2, R16, UR22, RZ ;  /* 0x0000001610107c10 */ /* 0x008fc8000ff5e0ff */
[----:B--2---:R-:W-:Y:S01]  /*fd90*/  IADD3.X R17, R17, UR18, RZ, P2, !PT ;  /* 0x0000001211117c10 */ /* 0x004fe200097fe4ff */
[----:B------:R0:W-:Y:S01]  /*fda0*/  STL [R1+0x7c], R16 ;  /* 0x00007c1001007387 */ /* 0x0001e20000100800 */
[----:B------:R-:W-:-:S03]  /*fdb0*/  ISETP.GE.U32.AND P2, PT, R16, UR8, PT ;  /* 0x0000000810007c0c */ /* 0x000fc6000bf46070 */
[----:B------:R0:W-:Y:S01]  /*fdc0*/  STL [R1+0x78], R17 ;  /* 0x0000781101007387 */ /* 0x0001e20000100800 */
[----:B------:R-:W-:-:S13]  /*fdd0*/  ISETP.GE.U32.AND.EX P0, PT, R17, UR9, PT, P2 ;  /* 0x0000000911007c0c */ /* 0x000fda000bf06120 */
[----:B0-----:R-:W-:Y:S05]  /*fde0*/  @P0 BRA `(.L_x_309) ;  /* 0x0000000400500947 */ /* 0x001fea0003800000 */
[----:B------:R-:W-:Y:S01]  /*fdf0*/  ULDC.64 UR8, c[0x0][0x628] ;  /* 0x00018a0000087ab9 */ /* 0x000fe20000000a00 */
[----:B------:R-:W0:Y:S01]  /*fe00*/  S2R R13, SR_CTAID.X ;  /* 0x00000000000d7919 */ /* 0x000e220000002500 */
[----:B------:R-:W-:Y:S01]  /*fe10*/  ISETP.NE.U32.AND P0, PT, RZ, UR8, PT ;  /* 0x00000008ff007c0c */ /* 0x000fe2000bf05070 */
[----:B------:R-:W-:Y:S01]  /*fe20*/  ULDC UR10, c[0x0][0x630] ;  /* 0x00018c00000a7ab9 */ /* 0x000fe20000000800 */
[----:B------:R-:W-:Y:S01]  /*fe30*/  IMAD.MOV.U32 R2, RZ, RZ, R16 ;  /* 0x000000ffff027224 */ /* 0x000fe200078e0010 */
[----:B------:R-:W1:Y:S01]  /*fe40*/  S2R R0, SR_CTAID.Y ;  /* 0x0000000000007919 */ /* 0x000e620000002600 */
[----:B------:R-:W-:Y:S01]  /*fe50*/  ISETP.NE.AND.EX P0, PT, RZ, UR9, PT, P0 ;  /* 0x00000009ff007c0c */ /* 0x000fe2000bf05300 */
[----:B------:R-:W-:-:S12]  /*fe60*/  IMAD.MOV.U32 R3, RZ, RZ, R17 ;  /* 0x000000ffff037224 */ /* 0x000fd800078e0011 */
[----:B------:R-:W-:Y:S05]  /*fe70*/  @!P0 BRA `(.L_x_310) ;  /* 0x0000000000288947 */ /* 0x000fea0003800000 */
[----:B------:R-:W-:Y:S02]  /*fe80*/  ULDC UR7, c[0x0][0x634] ;  /* 0x00018d0000077ab9 */ /* 0x000fe40000000800 */
[----:B------:R-:W-:-:S05]  /*fe90*/  IADD3 R7, P0, R16, UR7, RZ ;  /* 0x0000000710077c10 */ /* 0x000fca000ff1e0ff */
[----:B------:R-:W-:-:S04]  /*fea0*/  IMAD.X R15, RZ, RZ, R17, P0 ;  /* 0x000000ffff0f7224 */ /* 0x000fc800000e0611 */
[----:B------:R-:W-:-:S04]  /*feb0*/  IMAD.WIDE.U32 R4, R15, UR8, RZ ;  /* 0x000000080f047c25 */ /* 0x000fc8000f8e00ff */
[----:B------:R-:W-:-:S04]  /*fec0*/  IMAD.WIDE.U32 R4, P0, R7, UR9, R4 ;  /* 0x0000000907047c25 */ /* 0x000fc8000f800004 */
[----:B------:R-:W-:-:S04]  /*fed0*/  IMAD.WIDE.U32 R6, R7, UR8, RZ ;  /* 0x0000000807067c25 */ /* 0x000fc8000f8e00ff */
[----:B------:R-:W-:Y:S01]  /*fee0*/  IMAD.X R3, RZ, RZ, RZ, P0 ;  /* 0x000000ffff037224 */ /* 0x000fe200000e06ff */
[----:B------:R-:W-:Y:S01]  /*fef0*/  IADD3 RZ, P0, R7, R4, RZ ;  /* 0x0000000407ff7210 */ /* 0x000fe20007f1e0ff */
[----:B------:R-:W-:-:S04]  /*ff00*/  IMAD.MOV.U32 R2, RZ, RZ, R5 ;  /* 0x000000ffff027224 */ /* 0x000fc800078e0005 */
[----:B------:R-:W-:-:S08]  /*ff10*/  IMAD.WIDE.U32.X R2, R15, UR9, R2, P0 ;  /* 0x000000090f027c25 */ /* 0x000fd000080e0402 */
.L_x_310:
[--C-:B------:R-:W-:Y:S01]  /*ff20*/  SHF.R.U64 R6, R2, UR10, R3.reuse ;  /* 0x0000000a02067c19 */ /* 0x100fe20008001203 */
[----:B------:R-:W-:Y:S01]  /*ff30*/  ULDC.64 UR8, c[0x0][0x620] ;  /* 0x0001880000087ab9 */ /* 0x000fe20000000a00 */
[----:B------:R-:W-:Y:S01]  /*ff40*/  SHF.R.U32.HI R2, RZ, UR10, R3 ;  /* 0x0000000aff027c19 */ /* 0x000fe20008011603 */
[----:B------:R-:W-:Y:S01]  /*ff50*/  IMAD.MOV.U32 R3, RZ, RZ, R17 ;  /* 0x000000ffff037224 */ /* 0x000fe200078e0011 */
[----:B------:R-:W-:Y:S01]  /*ff60*/  IADD3 R5, P0, RZ, -R6, RZ ;  /* 0x80000006ff057210 */ /* 0x000fe20007f1e0ff */
[----:B------:R-:W-:Y:S01]  /*ff70*/  ULDC UR7, c[0x0][0x150] ;  /* 0x0000540000077ab9 */ /* 0x000fe20000000800 */
[----:B0-----:R-:W-:Y:S01]  /*ff80*/  I2FP.F32.U32 R7, R13 ;  /* 0x0000000d00077245 */ /* 0x001fe20000201000 */
[----:B------:R-:W0:Y:S01]  /*ff90*/  LDC R18, c[0x0][0x144] ;  /* 0x00005100ff127b82 */ /* 0x000e220000000800 */
[----:B------:R-:W-:Y:S01]  /*ffa0*/  ULDC.64 UR10, c[0x0][0x640] ;  /* 0x00019000000a7ab9 */ /* 0x000fe20000000a00 */
[----:B------:R-:W-:Y:S01]  /*ffb0*/  IMAD.X R2, RZ, RZ, ~R2, P0 ;  /* 0x000000ffff027224 */ /* 0x000fe200000e0e02 */
[----:B------:R-:W-:-:S03]  /*ffc0*/  ISETP.NE.U32.AND P0, PT, RZ, UR10, PT ;  /* 0x0000000aff007c0c */ /* 0x000fc6000bf05070 */
[----:B------:R-:W-:Y:S01]  /*ffd0*/  IMAD R4, R2, UR8, RZ ;  /* 0x0000000802047c24 */ /* 0x000fe2000f8e02ff */
[----:B------:R-:W-:Y:S01]  /*ffe0*/  ISETP.NE.AND.EX P0, PT, RZ, UR11, PT, P0 ;  /* 0x0000000bff007c0c */ /* 0x000fe2000bf05300 */
[----:B------:R-:W-:Y:S01]  /*fff0*/  IMAD.MOV.U32 R2, RZ, RZ, R16 ;  /* 0x000000ffff027224 */ /* 0x000fe200078e0010 */
[----:B------:R-:W2:Y:S03]  /*10000*/  LDC R15, c[0x0][0x148] ;  /* 0x00005200ff0f7b82 */ /* 0x000ea60000000800 */
[----:B------:R-:W-:Y:S01]  /*10010*/  IMAD.WIDE.U32 R2, R5, UR8, R2 ;  /* 0x0000000805027c25 */ /* 0x000fe2000f8e0002 */
[----:B------:R-:W-:-:S03]  /*10020*/  ULDC UR8, c[0x0][0x154] ;  /* 0x0000550000087ab9 */ /* 0x000fc60000000800 */
[----:B------:R-:W-:Y:S02]  /*10030*/  IMAD R5, R5, UR9, R4 ;  /* 0x0000000905057c24 */ /* 0x000fe4000f8e0204 */
[----:B------:R-:W-:Y:S01]  /*10040*/  FMUL R4, R7, UR7 ;  /* 0x0000000707047c20 */ /* 0x000fe20008400000 */
[----:B------:R-:W-:Y:S01]  /*10050*/  ULDC UR7, c[0x0][0x618] ;  /* 0x0001860000077ab9 */ /* 0x000fe20000000800 */
[----:B------:R-:W-:Y:S01]  /*10060*/  ULDC UR9, c[0x0][0x608] ;  /* 0x0001820000097ab9 */ /* 0x000fe20000000800 */
[----:B------:R-:W-:-:S03]  /*10070*/  IMAD.IADD R3, R3, 0x1, R5 ;  /* 0x0000000103037824 */ /* 0x000fc600078e0205 */
[----:B------:R-:W3:Y:S02]  /*10080*/  F2I.U32.TRUNC.NTZ R4, R4 ;  /* 0x0000000400047305 */ /* 0x000ee4000020f000 */
[----:B------:R-:W-:Y:S02]  /*10090*/  SHF.R.U64 R7, R2, UR7, R3 ;  /* 0x0000000702077c19 */ /* 0x000fe40008001203 */
[----:B-1----:R-:W-:-:S05]  /*100a0*/  I2FP.F32.U32 R2, R0 ;  /* 0x0000000000027245 */ /* 0x002fca0000201000 */
[----:B------:R-:W-:Y:S01]  /*100b0*/  FMUL R5, R2, UR8 ;  /* 0x0000000802057c20 */ /* 0x000fe20008400000 */
[----:B------:R-:W-:Y:S01]  /*100c0*/  SHF.R.U32.HI R2, RZ, UR7, R3 ;  /* 0x00000007ff027c19 */ /* 0x000fe20008011603 */
[----:B------:R-:W-:Y:S02]  /*100d0*/  ULDC UR7, c[0x0][0x658] ;  /* 0x0001960000077ab9 */ /* 0x000fe40000000800 */
[----:B------:R1:W4:Y:S01]  /*100e0*/  F2I.U32.TRUNC.NTZ R19, R5 ;  /* 0x0000000500137305 */ /* 0x000322000020f000 */
[----:B------:R-:W-:Y:S01]  /*100f0*/  SHF.R.U64 R16, R7, UR9, R2 ;  /* 0x0000000907107c19 */ /* 0x000fe20008001202 */
[----:B---3--:R-:W-:Y:S01]  /*10100*/  IMAD.MOV R4, RZ, RZ, -R4 ;  /* 0x000000ffff047224 */ /* 0x008fe200078e0a04 */
[----:B------:R-:W-:-:S03]  /*10110*/  SHF.R.U32.HI R3, RZ, UR9, R2 ;  /* 0x00000009ff037c19 */ /* 0x000fc60008011602 */
[----:B0-----:R-:W-:Y:S01]  /*10120*/  IMAD R13, R18, R4, R13 ;  /* 0x00000004120d7224 */ /* 0x001fe200078e020d */
[--C-:B------:R-:W-:Y:S02]  /*10130*/  SHF.R.U64 R14, R16, UR7, R3.reuse ;  /* 0x00000007100e7c19 */ /* 0x100fe40008001203 */
[----:B------:R-:W-:-:S03]  /*10140*/  SHF.R.U32.HI R17, RZ, UR7, R3 ;  /* 0x00000007ff117c19 */ /* 0x000fc60008011603 */
[----:B------:R-:W-:Y:S02]  /*10150*/  IMAD.MOV.U32 R2, RZ, RZ, R14 ;  /* 0x000000ffff027224 */ /* 0x000fe400078e000e */
[----:B------:R-:W-:Y:S01]  /*10160*/  IMAD.MOV.U32 R3, RZ, RZ, R17 ;  /* 0x000000ffff037224 */ /* 0x000fe200078e0011 */
[----:B-12-4-:R-:W-:Y:S06]  /*10170*/  @!P0 BRA `(.L_x_311) ;  /* 0x0000000000288947 */ /* 0x016fec0003800000 */
[----:B------:R-:W-:Y:S02]  /*10180*/  ULDC UR7, c[0x0][0x64c] ;  /* 0x0001930000077ab9 */ /* 0x000fe40000000800 */
[----:B------:R-:W-:-:S05]  /*10190*/  IADD3 R3, P0, R14, UR7, RZ ;  /* 0x000000070e037c10 */ /* 0x000fca000ff1e0ff */
[----:B------:R-:W-:-:S04]  /*101a0*/  IMAD.X R17, RZ, RZ, R17, P0 ;  /* 0x000000ffff117224 */ /* 0x000fc800000e0611 */
[----:B------:R-:W-:-:S04]  /*101b0*/  IMAD.WIDE.U32 R4, R17, UR10, RZ ;  /* 0x0000000a11047c25 */ /* 0x000fc8000f8e00ff */
[----:B------:R-:W-:-:S04]  /*101c0*/  IMAD.WIDE.U32 R4, P0, R3, UR11, R4 ;  /* 0x0000000b03047c25 */ /* 0x000fc8000f800004 */
[----:B------:R-:W-:-:S04]  /*101d0*/  IMAD.WIDE.U32 R2, R3, UR10, RZ ;  /* 0x0000000a03027c25 */ /* 0x000fc8000f8e00ff */
[----:B------:R-:W-:Y:S01]  /*101e0*/  IMAD.MOV.U32 R2, RZ, RZ, R5 ;  /* 0x000000ffff027224 */ /* 0x000fe200078e0005 */
[----:B------:R-:W-:Y:S01]  /*101f0*/  IADD3 RZ, P1, R3, R4, RZ ;  /* 0x0000000403ff7210 */ /* 0x000fe20007f3e0ff */
[----:B------:R-:W-:-:S04]  /*10200*/  IMAD.X R3, RZ, RZ, RZ, P0 ;  /* 0x000000ffff037224 */ /* 0x000fc800000e06ff */
[----:B------:R-:W-:-:S08]  /*10210*/  IMAD.WIDE.U32.X R2, R17, UR11, R2, P1 ;  /* 0x0000000b11027c25 */ /* 0x000fd000088e0402 */
.L_x_311:
[----:B------:R-:W-:Y:S01]  /*10220*/  ULDC UR7, c[0x0][0x648] ;  /* 0x0001920000077ab9 */ /* 0x000fe20000000800 */
[----:B------:R-:W-:Y:S01]  /*10230*/  LOP3.LUT R16, R16, UR6, RZ, 0xc0, !PT ;  /* 0x0000000610107c12 */ /* 0x000fe2000f8ec0ff */
[----:B------:R-:W-:Y:S01]  /*10240*/  IMAD.MOV R19, RZ, RZ, -R19 ;  /* 0x000000ffff137224 */ /* 0x000fe200078e0a13 */
[----:B------:R-:W-:Y:S01]  /*10250*/  SHF.R.U64 R3, R2, UR7, R3 ;  /* 0x0000000702037c19 */ /* 0x000fe20008001203 */
[----:B------:R-:W-:Y:S01]  /*10260*/  ULDC UR7, c[0x0][0x638] ;  /* 0x00018e0000077ab9 */ /* 0x000fe20000000800 */
[----:B------:R-:W-:Y:S01]  /*10270*/  LOP3.LUT R7, R7, UR4, RZ, 0xc0, !PT ;  /* 0x0000000407077c12 */ /* 0x000fe2000f8ec0ff */
[----:B------:R-:W-:Y:S01]  /*10280*/  @P4 IMAD R13, R15, R19, R0 ;  /* 0x000000130f0d4224 */ /* 0x000fe200078e0200 */
[----:B------:R-:W-:Y:S01]  /*10290*/  ULDC UR8, c[0x0][0x610] ;  /* 0x0001840000087ab9 */ /* 0x000fe20000000800 */
[----:B------:R-:W-:Y:S02]  /*102a0*/  IMAD.MOV R5, RZ, RZ, -R3 ;  /* 0x000000ffff057224 */ /* 0x000fe400078e0a03 */
[----:B------:R-:W-:-:S02]  /*102b0*/  IMAD R16, R3, UR5, R16 ;  /* 0x0000000503107c24 */ /* 0x000fc4000f8e0210 */
[----:B------:R-:W-:Y:S01]  /*102c0*/  IMAD R14, R5, UR7, R14 ;  /* 0x00000007050e7c24 */ /* 0x000fe2000f8e020e */
[----:B------:R-:W-:Y:S01]  /*102d0*/  ULDC UR7, c[0x0][0x600] ;  /* 0x0001800000077ab9 */ /* 0x000fe20000000800 */
[----:B------:R-:W-:Y:S02]  /*102e0*/  IMAD R13, R16, UR8, R13 ;  /* 0x00000008100d7c24 */ /* 0x000fe4000f8e020d */
[----:B------:R-:W-:Y:S02]  /*102f0*/  IMAD R2, R14, UR7, R7 ;  /* 0x000000070e027c24 */ /* 0x000fe4000f8e0207 */
[----:B------:R-:W-:-:S03]  /*10300*/  IMAD.MOV.U32 R0, RZ, RZ, 0x1 ;  /* 0x00000001ff007424 */ /* 0x000fc600078e00ff */
[----:B------:R-:W-:Y:S02]  /*10310*/  SEL R14, R2, R13, !P4 ;  /* 0x0000000d020e7207 */ /* 0x000fe40006000000 */
[----:B------:R-:W-:-:S07]  /*10320*/  SEL R5, R13, R2, !P4 ;  /* 0x000000020d057207 */ /* 0x000fce0006000000 */
.L_x_309:
[----:B------:R-:W-:Y:S05]  /*10330*/  BSYNC B1 ;  /* 0x0000000000017941 */ /* 0x000fea0003800000 */
.L_x_308:
[----:B------:R-:W-:-:S13]  /*10340*/  LOP3.LUT P0, RZ, R0, 0xff, RZ, 0xc0, !PT ;  /* 0x000000ff00ff7812 */ /* 0x000fda000780c0ff */
[----:B------:R-:W-:Y:S05]  /*10350*/  @P0 BRA `(.L_x_312) ;  /* 0xfffffff400200947 */ /* 0x000fea000383ffff */
[----:B------:R-:W-:Y:S05]  /*10360*/  BSYNC B0 ;  /* 0x0000000000007941 */ /* 0x000fea0003800000 */
.L_x_301:
[----:B------:R-:W-:-:S03]  /*10370*/  UMOV UR7, 0xffffffff ;  /* 0xffffffff00077882 */ /* 0x000fc60000000000 */
[----:B------:R-:W-:Y:S05]  /*10380*/  BRA.DIV UR7, `(.L_x_313) ;  /* 0x0000000607287947 */ /* 0x000fea000b800000 */
[----:B------:R-:W-:-:S13]  /*10390*/  ELECT P0, URZ, PT ;  /* 0x00000000003f782f */ /* 0x000fda0003800000 */
.L_x_327:
[----:B------:R-:W-:Y:S04]  /*103a0*/  BSSY B0, `(.L_x_314) ;  /* 0x000002c000007945 */ /* 0x000fe80003800000 */
[----:B------:R-:W-:Y:S05]  /*103b0*/  @!P0 BRA `(.L_x_315) ;  /* 0x0000000000a88947 */ /* 0x000fea0003800000 */
[----:B------:R-:W-:-:S04]  /*103c0*/  ULOP3.LUT UR7, UR13, 0x2, URZ, 0xfc, !UPT ;  /* 0x000000020d077892 */ /* 0x000fc8000f8efc3f */
[----:B------:R-:W-:-:S06]  /*103d0*/  UISETP.NE.AND UP0, UPT, UR7, 0x3, UPT ;  /* 0x000000030700788c */ /* 0x000fcc000bf05270 */
[----:B------:R-:W-:-:S13]  /*103e0*/  PLOP3.LUT P0, PT, PT, PT, UP0, 0x80, 0x0 ;  /* 0x000000000000781c */ /* 0x000fda0003f0f008 */
[----:B------:R-:W-:Y:S05]  /*103f0*/  @!P0 BRA `(.L_x_316) ;  /* 0x0000000000048947 */ /* 0x000fea0003800000 */
[----:B------:R-:W-:Y:S01]  /*10400*/  BPT.TRAP 0x1 ;  /* 0x000000040000795c */ /* 0x000fe20000300000 */
.L_x_316:
[----:B------:R-:W0:Y:S01]  /*10410*/  S2R R3, SR_CgaCtaId ;  /* 0x0000000000037919 */ /* 0x000e220000008800 */
[----:B------:R-:W-:Y:S02]  /*10420*/  MOV R0, 0x400 ;  /* 0x0000040000007802 */ /* 0x000fe40000000f00 */
[----:B------:R-:W-:Y:S02]  /*10430*/  SHF.L.U32 R2, R12, 0x1f, RZ ;  /* 0x0000001f0c027819 */ /* 0x000fe400000006ff */
[----:B0-----:R-:W-:-:S05]  /*10440*/  LEA R0, R3, R0, 0x18 ;  /* 0x0000000003007211 */ /* 0x001fca00078ec0ff */
[----:B------:R-:W-:-:S04]  /*10450*/  VIADD R0, R0, 0x20 ;  /* 0x0000002000007836 */ /* 0x000fc80000000000 */
[C---:B------:R-:W-:Y:S02]  /*10460*/  IMAD R5, R11.reuse, 0x8, R0 ;  /* 0x000000080b057824 */ /* 0x040fe400078e0200 */
[----:B------:R-:W-:Y:S02]  /*10470*/  VIADD R11, R11, 0x1 ;  /* 0x000000010b0b7836 */ /* 0x000fe40000000000 */
[----:B------:R-:W0:Y:S03]  /*10480*/  SYNCS.PHASECHK.TRANS64.TRYWAIT P0, [R5+URZ], R2 ;  /* 0x00000002050075a7 */ /* 0x000e26000800017f */
[----:B------:R-:W-:-:S04]  /*10490*/  ISETP.NE.AND P1, PT, R11, 0x4, PT ;  /* 0x000000040b00780c */ /* 0x000fc80003f25270 */
[----:B------:R-:W-:Y:S02]  /*104a0*/  SEL R3, RZ, 0x1, P1 ;  /* 0x00000001ff037807 */ /* 0x000fe40000800000 */
[----:B------:R-:W-:Y:S02]  /*104b0*/  SEL R11, R11, RZ, P1 ;  /* 0x000000ff0b0b7207 */ /* 0x000fe40000800000 */
[----:B------:R-:W-:-:S03]  /*104c0*/  LOP3.LUT R12, R12, R3, RZ, 0x3c, !PT ;  /* 0x000000030c0c7212 */ /* 0x000fc600078e3cff */
[----:B------:R-:W-:Y:S01]  /*104d0*/  IMAD R7, R11, 0x8, R0 ;  /* 0x000000080b077824 */ /* 0x000fe200078e0200 */
[----:B------:R-:W-:Y:S01]  /*104e0*/  SHF.L.U32 R4, R12, 0x1f, RZ ;  /* 0x0000001f0c047819 */ /* 0x000fe200000006ff */
[----:B0-----:R-:W-:Y:S06]  /*104f0*/  @!P0 BRA `(.L_x_317) ;  /* 0x0000000000ec8947 */ /* 0x001fec0003800000 */
.L_x_328:
[----:B------:R-:W1:Y:S01]  /*10500*/  SYNCS.PHASECHK.TRANS64.TRYWAIT P0, [R7+URZ], R4 ;  /* 0x00000004070075a7 */ /* 0x000e62000800017f */
[----:B0-----:R-:W-:-:S05]  /*10510*/  VIADD R2, R11, 0x1 ;  /* 0x000000010b027836 */ /* 0x001fca0000000000 */
[----:B------:R-:W-:-:S04]  /*10520*/  ISETP.NE.AND P1, PT, R2, 0x4, PT ;  /* 0x000000040200780c */ /* 0x000fc80003f25270 */
[----:B------:R-:W-:Y:S02]  /*10530*/  SEL R3, RZ, 0x1, P1 ;  /* 0x00000001ff037807 */ /* 0x000fe40000800000 */
[----:B------:R-:W-:Y:S02]  /*10540*/  SEL R9, R2, RZ, P1 ;  /* 0x000000ff02097207 */ /* 0x000fe40000800000 */
[----:B------:R-:W-:-:S03]  /*10550*/  LOP3.LUT R11, R12, R3, RZ, 0x3c, !PT ;  /* 0x000000030c0b7212 */ /* 0x000fc600078e3cff */
[----:B------:R-:W-:Y:S01]  /*10560*/  IMAD R6, R9, 0x8, R0 ;  /* 0x0000000809067824 */ /* 0x000fe200078e0200 */
[----:B------:R-:W-:Y:S01]  /*10570*/  SHF.L.U32 R5, R11, 0x1f, RZ ;  /* 0x0000001f0b057819 */ /* 0x000fe200000006ff */
[----:B-1----:R-:W-:Y:S06]  /*10580*/  @!P0 BRA `(.L_x_318) ;  /* 0x0000000000dc8947 */ /* 0x002fec0003800000 */
.L_x_329:
[----:B------:R-:W1:Y:S01]  /*10590*/  SYNCS.PHASECHK.TRANS64.TRYWAIT P0, [R6+URZ], R5 ;  /* 0x00000005060075a7 */ /* 0x000e62000800017f */
[----:B------:R-:W-:-:S05]  /*105a0*/  VIADD R2, R9, 0x1 ;  /* 0x0000000109027836 */ /* 0x000fca0000000000 */
[----:B------:R-:W-:-:S04]  /*105b0*/  ISETP.NE.AND P1, PT, R2, 0x4, PT ;  /* 0x000000040200780c */ /* 0x000fc80003f25270 */
[----:B0-----:R-:W-:Y:S02]  /*105c0*/  SEL R4, RZ, 0x1, P1 ;  /* 0x00000001ff047807 */ /* 0x001fe40000800000 */
[----:B------:R-:W-:Y:S02]  /*105d0*/  SEL R3, R2, RZ, P1 ;  /* 0x000000ff02037207 */ /* 0x000fe40000800000 */
[----:B------:R-:W-:Y:S01]  /*105e0*/  LOP3.LUT R4, R11, R4, RZ, 0x3c, !PT ;  /* 0x000000040b047212 */ /* 0x000fe200078e3cff */
[----:B-1----:R-:W-:Y:S06]  /*105f0*/  @!P0 BRA `(.L_x_319) ;  /* 0x0000000000d48947 */ /* 0x002fec0003800000 */
.L_x_330:
[----:B------:R-:W-:Y:S01]  /*10600*/  IMAD R3, R3, 0x8, R0 ;  /* 0x0000000803037824 */ /* 0x000fe200078e0200 */
[----:B------:R-:W-:-:S07]  /*10610*/  SHF.L.U32 R0, R4, 0x1f, RZ ;  /* 0x0000001f04007819 */ /* 0x000fce00000006ff */
.L_x_320:
[----:B-1----:R1:W2:Y:S02]  /*10620*/  SYNCS.PHASECHK.TRANS64.TRYWAIT P0, [R3+URZ], R0 ;  /* 0x00000000030075a7 */ /* 0x0022a4000800017f */
[----:B--2---:R-:W-:Y:S05]  /*10630*/  @!P0 NANOSLEEP.SYNCS 0x989680 ;  /* 0x009896800000895d */ /* 0x004fea0003900000 */
[----:B------:R-:W2:Y:S02]  /*10640*/  @!P0 SYNCS.PHASECHK.TRANS64 P0, [R3+URZ], R0 ;  /* 0x00000000030085a7 */ /* 0x000ea4000800007f */
[----:B--2---:R-:W-:Y:S05]  /*10650*/  @!P0 BRA `(.L_x_320) ;  /* 0xfffffffc00f08947 */ /* 0x004fea000383ffff */
.L_x_315:
[----:B------:R-:W-:Y:S05]  /*10660*/  BSYNC B0 ;  /* 0x0000000000007941 */ /* 0x000fea0003800000 */
.L_x_314:
[----:B------:R-:W-:Y:S05]  /*10670*/  EXIT ;  /* 0x000000000000794d */ /* 0x000fea0003800000 */
.L_x_21:
[----:B-1----:R-:W-:-:S04]  /*10680*/  IMAD.U32 R3, RZ, RZ, UR6 ;  /* 0x00000006ff037e24 */ /* 0x002fc8000f8e00ff */
[----:B------:R1:W2:Y:S03]  /*10690*/  SYNCS.PHASECHK.TRANS64.TRYWAIT P0, [R3+URZ], R0 ;  /* 0x00000000030075a7 */ /* 0x0002a6000800017f */
[----:B--2---:R-:W-:Y:S05]  /*106a0*/  @!P0 NANOSLEEP.SYNCS 0x989680 ;  /* 0x009896800000895d */ /* 0x004fea0003900000 */
[----:B------:R-:W2:Y:S02]  /*106b0*/  @!P0 SYNCS.PHASECHK.TRANS64 P0, [R3+URZ], R0 ;  /* 0x00000000030085a7 */ /* 0x000ea4000800007f */
[----:B--2---:R-:W-:Y:S05]  /*106c0*/  @!P0 BRA `(.L_x_21) ;  /* 0xfffffffc00ec8947 */ /* 0x004fea000383ffff */
[----:B------:R-:W-:Y:S05]  /*106d0*/  BRA `(.L_x_20) ;  /* 0xffffff1400d07947 */ /* 0x000fea000383ffff */
.L_x_27:
[----:B-----5:R2:W-:Y:S02]  /*106e0*/  STL [R1+0x88], R0 ;  /* 0x0000880001007387 */ /* 0x0205e40000100800 */
[----:B--2---:R-:W-:-:S04]  /*106f0*/  IMAD.U32 R0, RZ, RZ, UR16 ;  /* 0x00000010ff007e24 */ /* 0x004fc8000f8e00ff */
[----:B------:R2:W3:Y:S03]  /*10700*/  SYNCS.PHASECHK.TRANS64.TRYWAIT P0, [R0+URZ], R229 ;  /* 0x000000e5000075a7 */ /* 0x0004e6000800017f */
[----:B---3--:R-:W-:Y:S05]  /*10710*/  @!P0 NANOSLEEP.SYNCS 0x989680 ;  /* 0x009896800000895d */ /* 0x008fea0003900000 */
[----:B------:R2:W3:Y:S02]  /*10720*/  @!P0 SYNCS.PHASECHK.TRANS64 P0, [R0+URZ], R229 ;  /* 0x000000e5000085a7 */ /* 0x0004e4000800007f */
[----:B--2---:R2:W5:Y:S02]  /*10730*/  LDL.LU R0, [R1+0x88] ;  /* 0x0000880001007983 */ /* 0x0045640000300800 */
[----:B--23--:R-:W-:Y:S05]  /*10740*/  @!P0 BRA `(.L_x_27) ;  /* 0xfffffffc00e48947 */ /* 0x00cfea000383ffff */
[----:B------:R-:W-:Y:S05]  /*10750*/  BRA `(.L_x_26) ;  /* 0xffffff28009c7947 */ /* 0x000fea000383ffff */
.L_x_302:
[----:B------:R-:W-:Y:S01]  /*10760*/  BSSY B1, `(.L_x_321) ;  /* 0x0000006000017945 */ /* 0x000fe20003800000 */
[----:B------:R-:W-:-:S07]  /*10770*/  IMAD.MOV.U32 R0, RZ, RZ, -0x1 ;  /* 0xffffffffff007424 */ /* 0x000fce00078e00ff */
[----:B------:R-:W-:Y:S05]  /*10780*/  WARPSYNC.COLLECTIVE R0, `(.L_x_322) ;  /* 0x00000000000c7348 */ /* 0x000fea0003c00000 */
[----:B------:R-:W-:Y:S02]  /*10790*/  ELECT P0, UR62, PT ;  /* 0x00000000003e782f */ /* 0x000fe40003800000 */
[----:B------:R-:W-:Y:S01]  /*107a0*/  MOV R0, UR62 ;  /* 0x0000003e00007c02 */ /* 0x000fe20008000f00 */
[----:B------:R-:W-:Y:S10]  /*107b0*/  ENDCOLLECTIVE ;  /* 0x000000000000791b */ /* 0x000ff40003800000 */
.L_x_322:
[----:B------:R-:W-:Y:S05]  /*107c0*/  BSYNC B1 ;  /* 0x0000000000017941 */ /* 0x000fea0003800000 */
.L_x_321:
[----:B------:R-:W-:Y:S05]  /*107d0*/  BRA `(.L_x_323) ;  /* 0xfffffff0000c7947 */ /* 0x000fea000383ffff */
.L_x_305:
[----:B0-----:R0:W2:Y:S02]  /*107e0*/  SYNCS.PHASECHK.TRANS64.TRYWAIT P0, [R5+URZ+0x20], R2 ;  /* 0x00002002050075a7 */ /* 0x0010a4000800017f */
[----:B--2---:R-:W-:Y:S05]  /*107f0*/  @!P0 NANOSLEEP.SYNCS 0x989680 ;  /* 0x009896800000895d */ /* 0x004fea0003900000 */
[----:B------:R-:W2:Y:S02]  /*10800*/  @!P0 SYNCS.PHASECHK.TRANS64 P0, [R5+URZ+0x20], R2 ;  /* 0x00002002050085a7 */ /* 0x000ea4000800007f */
[----:B--2---:R-:W-:Y:S05]  /*10810*/  @!P0 BRA `(.L_x_305) ;  /* 0xfffffffc00f08947 */ /* 0x004fea000383ffff */
[----:B------:R-:W-:Y:S05]  /*10820*/  BRA `(.L_x_324) ;  /* 0xfffffff000487947 */ /* 0x000fea000383ffff */
.L_x_313:
[----:B------:R-:W-:Y:S01]  /*10830*/  BSSY B0, `(.L_x_325) ;  /* 0x0000006000007945 */ /* 0x000fe20003800000 */
[----:B------:R-:W-:-:S07]  /*10840*/  IMAD.MOV.U32 R0, RZ, RZ, -0x1 ;  /* 0xffffffffff007424 */ /* 0x000fce00078e00ff */
[----:B------:R-:W-:Y:S05]  /*10850*/  WARPSYNC.COLLECTIVE R0, `(.L_x_326) ;  /* 0x00000000000c7348 */ /* 0x000fea0003c00000 */
[----:B------:R-:W-:Y:S02]  /*10860*/  ELECT P0, UR62, PT ;  /* 0x00000000003e782f */ /* 0x000fe40003800000 */
[----:B------:R-:W-:Y:S01]  /*10870*/  MOV R0, UR62 ;  /* 0x0000003e00007c02 */ /* 0x000fe20008000f00 */
[----:B------:R-:W-:Y:S10]  /*10880*/  ENDCOLLECTIVE ;  /* 0x000000000000791b */ /* 0x000ff40003800000 */
.L_x_326:
[----:B------:R-:W-:Y:S05]  /*10890*/  BSYNC B0 ;  /* 0x0000000000007941 */ /* 0x000fea0003800000 */
.L_x_325:
[----:B------:R-:W-:Y:S05]  /*108a0*/  BRA `(.L_x_327) ;  /* 0xfffffff800bc7947 */ /* 0x000fea000383ffff */
.L_x_317:
[----:B0-----:R0:W1:Y:S02]  /*108b0*/  SYNCS.PHASECHK.TRANS64.TRYWAIT P0, [R5+URZ], R2 ;  /* 0x00000002050075a7 */ /* 0x001064000800017f */
[----:B-1----:R-:W-:Y:S05]  /*108c0*/  @!P0 NANOSLEEP.SYNCS 0x989680 ;  /* 0x009896800000895d */ /* 0x002fea0003900000 */
[----:B------:R-:W1:Y:S02]  /*108d0*/  @!P0 SYNCS.PHASECHK.TRANS64 P0, [R5+URZ], R2 ;  /* 0x00000002050085a7 */ /* 0x000e64000800007f */
[----:B-1----:R-:W-:Y:S05]  /*108e0*/  @!P0 BRA `(.L_x_317) ;  /* 0xfffffffc00f08947 */ /* 0x002fea000383ffff */
[----:B------:R-:W-:Y:S05]  /*108f0*/  BRA `(.L_x_328) ;  /* 0xfffffffc00007947 */ /* 0x000fea000383ffff */
.L_x_318:
[----:B0-----:R0:W1:Y:S02]  /*10900*/  SYNCS.PHASECHK.TRANS64.TRYWAIT P0, [R7+URZ], R4 ;  /* 0x00000004070075a7 */ /* 0x001064000800017f */
[----:B-1----:R-:W-:Y:S05]  /*10910*/  @!P0 NANOSLEEP.SYNCS 0x989680 ;  /* 0x009896800000895d */ /* 0x002fea0003900000 */
[----:B------:R-:W1:Y:S02]  /*10920*/  @!P0 SYNCS.PHASECHK.TRANS64 P0, [R7+URZ], R4 ;  /* 0x00000004070085a7 */ /* 0x000e64000800007f */
[----:B-1----:R-:W-:Y:S05]  /*10930*/  @!P0 BRA `(.L_x_318) ;  /* 0xfffffffc00f08947 */ /* 0x002fea000383ffff */
[----:B------:R-:W-:Y:S05]  /*10940*/  BRA `(.L_x_329) ;  /* 0xfffffffc00107947 */ /* 0x000fea000383ffff */
.L_x_319:
[----:B0-----:R0:W1:Y:S02]  /*10950*/  SYNCS.PHASECHK.TRANS64.TRYWAIT P0, [R6+URZ], R5 ;  /* 0x00000005060075a7 */ /* 0x001064000800017f */
[----:B-1----:R-:W-:Y:S05]  /*10960*/  @!P0 NANOSLEEP.SYNCS 0x989680 ;  /* 0x009896800000895d */ /* 0x002fea0003900000 */
[----:B------:R-:W1:Y:S02]  /*10970*/  @!P0 SYNCS.PHASECHK.TRANS64 P0, [R6+URZ], R5 ;  /* 0x00000005060085a7 */ /* 0x000e64000800007f */
[----:B-1----:R-:W-:Y:S05]  /*10980*/  @!P0 BRA `(.L_x_319) ;  /* 0xfffffffc00f08947 */ /* 0x002fea000383ffff */
[----:B------:R-:W-:Y:S05]  /*10990*/  BRA `(.L_x_330) ;  /* 0xfffffffc00187947 */ /* 0x000fea000383ffff */
.L_x_331:
[----:B------:R-:W-:-:S00]  /*109a0*/  BRA `(.L_x_331) ;  /* 0xfffffffc00fc7947 */ /* 0x000fc0000383ffff */
[----:B------:R-:W-:-:S00]  /*109b0*/  NOP ;  /* 0x0000000000007918 */ /* 0x000fc00000000000 */
        /* <DEDUP_REMOVED lines=12> */
.L_x_332:


//--------------------- .nv.shared._ZN7cutlass13device_kernelINS_4gemm6kernel13GemmUniversalIN4cute5tupleIJiiiiEEENS1_10collective13CollectiveMmaINS1_37MainloopSm90TmaGmmaWarpSpecializedFP8ILi4ENS5_IJNS4_1CILi2EEENSA_ILi1EEESC_EEENS1_35KernelTmaWarpSpecializedCooperativeEEENS5_IJNSA_ILi256EEENSA_ILi128EEESH_EEENS_12float_e4m3_tENS5_IJlSC_lEEESJ_SK_NS4_8TiledMMAINS4_8MMA_AtomIJNS4_4SM904GMMA31MMA_64x128x32_F32E4M3E4M3_SS_TNILNSO_7ScaleInE1ELSQ_1EEEEEENS4_6LayoutISD_NS5_IJSC_NSA_ILi0EEESU_EEEEENS5_IJNS4_10UnderscoreESX_SX_EEEEENS4_13SM90_TMA_LOADENS4_14ComposedLayoutINS4_7SwizzleILi3ELi4ELi3EEENS4_18smem_ptr_flag_bitsILi8EEENST_INS5_IJNSA_ILi8EEESH_EEENS5_IJSH_SC_EEEEEEEvNS4_8identityENS4_23SM90_TMA_LOAD_MULTICASTES1A_vS1B_EENS_8epilogue10collective6detail29Sm90TmaWarpSpecializedAdapterINS1F_15DefaultEpilogueISJ_SK_SK_NS1E_6thread17LinearCombinationISJ_Li1EffLNS1J_9ScaleType4KindE0ELNS_15FloatRoundStyleE2ESJ_EENS1_15EpilogueDefaultEEEEEvvEEEEvNT_6ParamsE --------------------------
	.section	.nv.shared._ZN7cutlass13device_kernelINS_4gemm6kernel13GemmUniversalIN4cute5tupleIJiiiiEEENS1_10collective13CollectiveMmaINS1_37MainloopSm90TmaGmmaWarpSpecializedFP8ILi4ENS5_IJNS4_1CILi2EEENSA_ILi1EEESC_EEENS1_35KernelTmaWarpSpecializedCooperativeEEENS5_IJNSA_ILi256EEENSA_ILi128EEESH_EEENS_12float_e4m3_tENS5_IJlSC_lEEESJ_SK_NS4_8TiledMMAINS4_8MMA_AtomIJNS4_4SM904GMMA31MMA_64x128x32_F32E4M3E4M3_SS_TNILNSO_7ScaleInE1ELSQ_1EEEEEENS4_6LayoutISD_NS5_IJSC_NSA_ILi0EEESU_EEEEENS5_IJNS4_10UnderscoreESX_SX_EEEEENS4_13SM90_TMA_LOADENS4_14ComposedLayoutINS4_7SwizzleILi3ELi4ELi3EEENS4_18smem_ptr_flag_bitsILi8EEENST_INS5_IJNSA_ILi8EEESH_EEENS5_IJSH_SC_EEEEEEEvNS4_8identityENS4_23SM90_TMA_LOAD_MULTICASTES1A_vS1B_EENS_8epilogue10collective6detail29Sm90TmaWarpSpecializedAdapterINS1F_15DefaultEpilogueISJ_SK_SK_NS1E_6thread17LinearCombinationISJ_Li1EffLNS1J_9ScaleType4KindE0ELNS_15FloatRoundStyleE2ESJ_EENS1_15EpilogueDefaultEEEEEvvEEEEvNT_6ParamsE,"aw",@nobits
	.sectionflags	@""
	.align	16
	.zero		1024


//--------------------- .nv.shared.reserved.0     --------------------------
	.section	.nv.shared.reserved.0,"aw",@nobits
	.weak		__nv_reservedSMEM_offset_0_alias
	.size		__nv_reservedSMEM_offset_0_alias, 0, 0
	.other		__nv_reservedSMEM_offset_0_alias,@"STO_CUDA_RESERVED_SHARED STV_DEFAULT"
__nv_reservedSMEM_offset_0_alias:
	.zero		0


//--------------------- .nv.global                --------------------------
	.section	.nv.global,"aw",@nobits
.nv.global:
	.type		_ZN39_INTERNAL_eede751c_4_k_cu_e50647ad_49674cute1_E,@object
	.size		_ZN39_INTERNAL_eede751c_4_k_cu_e50647ad_49674cute1_E,(_ZN39_INTERNAL_eede751c_4_k_cu_e50647ad_49674cuda3std3__45__cpo6cbeginE - _ZN39_INTERNAL_eede751c_4_k_cu_e50647ad_49674cute1_E)
_ZN39_INTERNAL_eede751c_4_k_cu_e50647ad_49674cute1_E:
	.zero		1
	.type		_ZN39_INTERNAL_eede751c_4_k_cu_e50647ad_49674cuda3std3__45__cpo6cbeginE,@object
	.size		_ZN39_INTERNAL_eede751c_4_k_cu_e50647ad_49674cuda3std3__45__cpo6cbeginE,(_ZN39_INTERNAL_eede751c_4_k_cu_e50647ad_49674cuda3std3__48in_placeE - _ZN39_INTERNAL_eede751c_4_k_cu_e50647ad_49674cuda3std3__45__cpo6cbeginE)
_ZN39_INTERNAL_eede751c_4_k_cu_e50647ad_49674cuda3std3__45__cpo6cbeginE:
	.zero		1
	.type		_ZN39_INTERNAL_eede751c_4_k_cu_e50647ad_49674cuda3std3__48in_placeE,@object
	.size		_ZN39_INTERNAL_eede751c_4_k_cu_e50647ad_49674cuda3std3__48in_placeE,(_ZN39_INTERNAL_eede751c_4_k_cu_e50647ad_49674cuda3std6ranges3__45__cpo9iter_moveE - _ZN39_INTERNAL_eede751c_4_k_cu_e50647ad_49674cuda3std3__48in_placeE)
_ZN39_INTERNAL_eede751c_4_k_cu_e50647ad_49674cuda3std3__48in_placeE:
	.zero		1
	.type		_ZN39_INTERNAL_eede751c_4_k_cu_e50647ad_49674cuda3std6ranges3__45__cpo9iter_moveE,@object
	.size		_ZN39_INTERNAL_eede751c_4_k_cu_e50647ad_49674cuda3std6ranges3__45__cpo9iter_moveE,(_ZN39_INTERNAL_eede751c_4_k_cu_e50647ad_49674cuda3std3__45__cpo5beginE - _ZN39_INTERNAL_eede751c_4_k_cu_e50647ad_49674cuda3std6ranges3__45__cpo9iter_moveE)
_ZN39_INTERNAL_eede751c_4_k_cu_e50647ad_49674cuda3std6ranges3__45__cpo9iter_moveE:
	.zero		1
	.type		_ZN39_INTERNAL_eede751c_4_k_cu_e50647ad_49674cuda3std3__45__cpo5beginE,@object
	.size		_ZN39_INTERNAL_eede751c_4_k_cu_e50647ad_49674cuda3std3__45__cpo5beginE,(_ZN39_INTERNAL_eede751c_4_k_cu_e50647ad_49674cuda3std3__441_GLOBAL__N__eede751c_4_k_cu_e50647ad_49676ignoreE - _ZN39_INTERNAL_eede751c_4_k_cu_e50647ad_49674cuda3std3__45__cpo5beginE)
_ZN39_INTERNAL_eede751c_4_k_cu_e50647ad_49674cuda3std3__45__cpo5beginE:
	.zero		1
	.type		_ZN39_INTERNAL_eede751c_4_k_cu_e50647ad_49674cuda3std3__441_GLOBAL__N__eede751c_4_k_cu_e50647ad_49676ignoreE,@object
	.size		_ZN39_INTERNAL_eede751c_4_k_cu_e50647ad_49674cuda3std3__441_GLOBAL__N__eede751c_4_k_cu_e50647ad_49676ignoreE,(_ZN39_INTERNAL_eede751c_4_k_cu_e50647ad_49674cute7productE - _ZN39_INTERNAL_eede751c_4_k_cu_e50647ad_49674cuda3std3__441_GLOBAL__N__eede751c_4_k_cu_e50647ad_49676ignoreE)
_ZN39_INTERNAL_eede751c_4_k_cu_e50647ad_49674cuda3std3__441_GLOBAL__N__eede751c_4_k_cu_e50647ad_49676ignoreE:
	.zero		1
	.type		_ZN39_INTERNAL_eede751c_4_k_cu_e50647ad_49674cute7productE,@object
	.size		_ZN39_INTERNAL_eede751c_4_k_cu_e50647ad_49674cute7productE,(_ZN39_INTERNAL_eede751c_4_k_cu_e50647ad_49674cuda3std3__45__cpo3endE - _ZN39_INTERNAL_eede751c_4_k_cu_e50647ad_49674cute7productE)
_ZN39_INTERNAL_eede751c_4_k_cu_e50647ad_49674cute7productE:
	.zero		1
	.type		_ZN39_INTERNAL_eede751c_4_k_cu_e50647ad_49674cuda3std3__45__cpo3endE,@object
	.size		_ZN39_INTERNAL_eede751c_4_k_cu_e50647ad_49674cuda3std3__45__cpo3endE,(_ZN39_INTERNAL_eede751c_4_k_cu_e50647ad_49674cuda3std3__419piecewise_constructE - _ZN39_INTERNAL_eede751c_4_k_cu_e50647ad_49674cuda3std3__45__cpo3endE)
_ZN39_INTERNAL_eede751c_4_k_cu_e50647ad_49674cuda3std3__45__cpo3endE:
	.zero		1
	.type		_ZN39_INTERNAL_eede751c_4_k_cu_e50647ad_49674cuda3std3__419piecewise_constructE,@object
	.size		_ZN39_INTERNAL_eede751c_4_k_cu_e50647ad_49674cuda3std3__419piecewise_constructE,(_ZN39_INTERNAL_eede751c_4_k_cu_e50647ad_49674cuda3std3__45__cpo4cendE - _ZN39_INTERNAL_eede751c_4_k_cu_e50647ad_49674cuda3std3__419piecewise_constructE)
_ZN39_INTERNAL_eede751c_4_k_cu_e50647ad_49674cuda3std3__419piecewise_constructE:
	.zero		1
	.type		_ZN39_INTERNAL_eede751c_4_k_cu_e50647ad_49674cuda3std3__45__cpo4cendE,@object
	.size		_ZN39_INTERNAL_eede751c_4_k_cu_e50647ad_49674cuda3std3__45__cpo4cendE,(_ZN39_INTERNAL_eede751c_4_k_cu_e50647ad_49674cuda3std6ranges3__45__cpo4swapE - _ZN39_INTERNAL_eede751c_4_k_cu_e50647ad_49674cuda3std3__45__cpo4cendE)
_ZN39_INTERNAL_eede751c_4_k_cu_e50647ad_49674cuda3std3__45__cpo4cendE:
	.zero		1
	.type		_ZN39_INTERNAL_eede751c_4_k_cu_e50647ad_49674cuda3std6ranges3__45__cpo4swapE,@object
	.size		_ZN39_INTERNAL_eede751c_4_k_cu_e50647ad_49674cuda3std6ranges3__45__cpo4swapE,(.L_7 - _ZN39_INTERNAL_eede751c_4_k_cu_e50647ad_49674cuda3std6ranges3__45__cpo4swapE)
_ZN39_INTERNAL_eede751c_4_k_cu_e50647ad_49674cuda3std6ranges3__45__cpo4swapE:
	.zero		1
.L_7:


//--------------------- .nv.constant0._ZN7cutlass13device_kernelINS_4gemm6kernel13GemmUniversalIN4cute5tupleIJiiiiEEENS1_10collective13CollectiveMmaINS1_37MainloopSm90TmaGmmaWarpSpecializedFP8ILi4ENS5_IJNS4_1CILi2EEENSA_ILi1EEESC_EEENS1_35KernelTmaWarpSpecializedCooperativeEEENS5_IJNSA_ILi256EEENSA_ILi128EEESH_EEENS_12float_e4m3_tENS5_IJlSC_lEEESJ_SK_NS4_8TiledMMAINS4_8MMA_AtomIJNS4_4SM904GMMA31MMA_64x128x32_F32E4M3E4M3_SS_TNILNSO_7ScaleInE1ELSQ_1EEEEEENS4_6LayoutISD_NS5_IJSC_NSA_ILi0EEESU_EEEEENS5_IJNS4_10UnderscoreESX_SX_EEEEENS4_13SM90_TMA_LOADENS4_14ComposedLayoutINS4_7SwizzleILi3ELi4ELi3EEENS4_18smem_ptr_flag_bitsILi8EEENST_INS5_IJNSA_ILi8EEESH_EEENS5_IJSH_SC_EEEEEEEvNS4_8identityENS4_23SM90_TMA_LOAD_MULTICASTES1A_vS1B_EENS_8epilogue10collective6detail29Sm90TmaWarpSpecializedAdapterINS1F_15DefaultEpilogueISJ_SK_SK_NS1E_6thread17LinearCombinationISJ_Li1EffLNS1J_9ScaleType4KindE0ELNS_15FloatRoundStyleE2ESJ_EENS1_15EpilogueDefaultEEEEEvvEEEEvNT_6ParamsE --------------------------
	.section	.nv.constant0._ZN7cutlass13device_kernelINS_4gemm6kernel13GemmUniversalIN4cute5tupleIJiiiiEEENS1_10collective13CollectiveMmaINS1_37MainloopSm90TmaGmmaWarpSpecializedFP8ILi4ENS5_IJNS4_1CILi2EEENSA_ILi1EEESC_EEENS1_35KernelTmaWarpSpecializedCooperativeEEENS5_IJNSA_ILi256EEENSA_ILi128EEESH_EEENS_12float_e4m3_tENS5_IJlSC_lEEESJ_SK_NS4_8TiledMMAINS4_8MMA_AtomIJNS4_4SM904GMMA31MMA_64x128x32_F32E4M3E4M3_SS_TNILNSO_7ScaleInE1ELSQ_1EEEEEENS4_6LayoutISD_NS5_IJSC_NSA_ILi0EEESU_EEEEENS5_IJNS4_10UnderscoreESX_SX_EEEEENS4_13SM90_TMA_LOADENS4_14ComposedLayoutINS4_7SwizzleILi3ELi4ELi3EEENS4_18smem_ptr_flag_bitsILi8EEENST_INS5_IJNSA_ILi8EEESH_EEENS5_IJSH_SC_EEEEEEEvNS4_8identityENS4_23SM90_TMA_LOAD_MULTICASTES1A_vS1B_EENS_8epilogue10collective6detail29Sm90TmaWarpSpecializedAdapterINS1F_15DefaultEpilogueISJ_SK_SK_NS1E_6thread17LinearCombinationISJ_Li1EffLNS1J_9ScaleType4KindE0ELNS_15FloatRoundStyleE2ESJ_EENS1_15EpilogueDefaultEEEEEvvEEEEvNT_6ParamsE,"a",@progbits
	.sectionflags	@""
	.align	4
.nv.constant0._ZN7cutlass13device_kernelINS_4gemm6kernel13GemmUniversalIN4cute5tupleIJiiiiEEENS1_10collective13CollectiveMmaINS1_37MainloopSm90TmaGmmaWarpSpecializedFP8ILi4ENS5_IJNS4_1CILi2EEENSA_ILi1EEESC_EEENS1_35KernelTmaWarpSpecializedCooperativeEEENS5_IJNSA_ILi256EEENSA_ILi128EEESH_EEENS_12float_e4m3_tENS5_IJlSC_lEEESJ_SK_NS4_8TiledMMAINS4_8MMA_AtomIJNS4_4SM904GMMA31MMA_64x128x32_F32E4M3E4M3_SS_TNILNSO_7ScaleInE1ELSQ_1EEEEEENS4_6LayoutISD_NS5_IJSC_NSA_ILi0EEESU_EEEEENS5_IJNS4_10UnderscoreESX_SX_EEEEENS4_13SM90_TMA_LOADENS4_14ComposedLayoutINS4_7SwizzleILi3ELi4ELi3EEENS4_18smem_ptr_flag_bitsILi8EEENST_INS5_IJNSA_ILi8EEESH_EEENS5_IJSH_SC_EEEEEEEvNS4_8identityENS4_23SM90_TMA_LOAD_MULTICASTES1A_vS1B_EENS_8epilogue10collective6detail29Sm90TmaWarpSpecializedAdapterINS1F_15DefaultEpilogueISJ_SK_SK_NS1E_6thread17LinearCombinationISJ_Li1EffLNS1J_9ScaleType4KindE0ELNS_15FloatRoundStyleE2ESJ_EENS1_15EpilogueDefaultEEEEEvvEEEEvNT_6ParamsE:
	.zero		1664


//--------------------- SYMBOLS --------------------------

	.type		.nv.reservedSmem.offset0,@object
	.size		.nv.reservedSmem.offset0,0x4
